	.headerflags	@"EF_CUDA_TEXMODE_UNIFIED EF_CUDA_64BIT_ADDRESS EF_CUDA_ACCELERATORS EF_CUDA_SM90 EF_CUDA_VIRTUAL_SM(EF_CUDA_SM90)"
	.elftype	@"ET_EXEC"


//--------------------- .nv.info                  --------------------------
	.section	.nv.info,"",@"SHT_CUDA_INFO"
	.align	4


	//----- nvinfo : EIATTR_REGCOUNT
	.align		4
        /*0000*/ 	.byte	0x04, 0x2f
        /*0002*/ 	.short	(.L_3 - .L_2)
	.align		4
.L_2:
        /*0004*/ 	.word	index@(triton_poi_fused_cat_30)
        /*0008*/ 	.word	0x0000002f


	//----- nvinfo : EIATTR_MIN_STACK_SIZE
	.align		4
.L_3:
        /*000c*/ 	.byte	0x04, 0x12
        /*000e*/ 	.short	(.L_5 - .L_4)
	.align		4
.L_4:
        /*0010*/ 	.word	index@(triton_poi_fused_cat_30)
        /*0014*/ 	.word	0x00000000


	//----- nvinfo : EIATTR_FRAME_SIZE
	.align		4
.L_5:
        /*0018*/ 	.byte	0x04, 0x11
        /*001a*/ 	.short	(.L_7 - .L_6)
	.align		4
.L_6:
        /*001c*/ 	.word	index@(triton_poi_fused_cat_30)
        /*0020*/ 	.word	0x00000000


	//----- nvinfo : EIATTR_MIN_STACK_SIZE
	.align		4
.L_7:
        /*0024*/ 	.byte	0x04, 0x12
        /*0026*/ 	.short	(.L_9 - .L_8)
	.align		4
.L_8:
        /*0028*/ 	.word	index@(triton_poi_fused_cat_30)
        /*002c*/ 	.word	0x00000000
.L_9:


//--------------------- .nv.info.triton_poi_fused_cat_30 --------------------------
	.section	.nv.info.triton_poi_fused_cat_30,"",@"SHT_CUDA_INFO"
	.sectionflags	@""
	.align	4


	//----- nvinfo : EIATTR_CUDA_API_VERSION
	.align		4
        /*0000*/ 	.byte	0x04, 0x37
        /*0002*/ 	.short	(.L_11 - .L_10)
.L_10:
        /*0004*/ 	.word	0x0000007c


	//----- nvinfo : EIATTR_KPARAM_INFO
	.align		4
.L_11:
        /*0008*/ 	.byte	0x04, 0x17
        /*000a*/ 	.short	(.L_13 - .L_12)
.L_12:
        /*000c*/ 	.word	0x00000000
        /*0010*/ 	.short	0x0015
        /*0012*/ 	.short	0x00a8
        /*0014*/ 	.byte	0x00, 0xf0, 0x11, 0x00


	//----- nvinfo : EIATTR_KPARAM_INFO
	.align		4
.L_13:
        /*0018*/ 	.byte	0x04, 0x17
        /*001a*/ 	.short	(.L_15 - .L_14)
.L_14:
        /*001c*/ 	.word	0x00000000
        /*0020*/ 	.short	0x0014
        /*0022*/ 	.short	0x00a0
        /*0024*/ 	.byte	0x00, 0xf4, 0x21, 0x00


	//----- nvinfo : EIATTR_KPARAM_INFO
	.align		4
.L_15:
        /*0028*/ 	.byte	0x04, 0x17
        /*002a*/ 	.short	(.L_17 - .L_16)
.L_16:
        /*002c*/ 	.word	0x00000000
        /*0030*/ 	.short	0x0013
        /*0032*/ 	.short	0x0098
        /*0034*/ 	.byte	0x00, 0xf4, 0x21, 0x00


	//----- nvinfo : EIATTR_KPARAM_INFO
	.align		4
.L_17:
        /*0038*/ 	.byte	0x04, 0x17
        /*003a*/ 	.short	(.L_19 - .L_18)
.L_18:
        /*003c*/ 	.word	0x00000000
        /*0040*/ 	.short	0x0012
        /*0042*/ 	.short	0x0090
        /*0044*/ 	.byte	0x00, 0xf4, 0x21, 0x00


	//----- nvinfo : EIATTR_KPARAM_INFO
	.align		4
.L_19:
        /*0048*/ 	.byte	0x04, 0x17
        /*004a*/ 	.short	(.L_21 - .L_20)
.L_20:
        /*004c*/ 	.word	0x00000000
        /*0050*/ 	.short	0x0011
        /*0052*/ 	.short	0x0088
        /*0054*/ 	.byte	0x00, 0xf4, 0x21, 0x00


	//----- nvinfo : EIATTR_KPARAM_INFO
	.align		4
.L_21:
        /*0058*/ 	.byte	0x04, 0x17
        /*005a*/ 	.short	(.L_23 - .L_22)
.L_22:
        /*005c*/ 	.word	0x00000000
        /*0060*/ 	.short	0x0010
        /*0062*/ 	.short	0x0080
        /*0064*/ 	.byte	0x00, 0xf4, 0x21, 0x00


	//----- nvinfo : EIATTR_KPARAM_INFO
	.align		4
.L_23:
        /*0068*/ 	.byte	0x04, 0x17
        /*006a*/ 	.short	(.L_25 - .L_24)
.L_24:
        /*006c*/ 	.word	0x00000000
        /*0070*/ 	.short	0x000f
        /*0072*/ 	.short	0x0078
        /*0074*/ 	.byte	0x00, 0xf4, 0x21, 0x00


	//----- nvinfo : EIATTR_KPARAM_INFO
	.align		4
.L_25:
        /*0078*/ 	.byte	0x04, 0x17
        /*007a*/ 	.short	(.L_27 - .L_26)
.L_26:
        /*007c*/ 	.word	0x00000000
        /*0080*/ 	.short	0x000e
        /*0082*/ 	.short	0x0070
        /*0084*/ 	.byte	0x00, 0xf4, 0x21, 0x00


	//----- nvinfo : EIATTR_KPARAM_INFO
	.align		4
.L_27:
        /*0088*/ 	.byte	0x04, 0x17
        /*008a*/ 	.short	(.L_29 - .L_28)
.L_28:
        /*008c*/ 	.word	0x00000000
        /*0090*/ 	.short	0x000d
        /*0092*/ 	.short	0x0068
        /*0094*/ 	.byte	0x00, 0xf4, 0x21, 0x00


	//----- nvinfo : EIATTR_KPARAM_INFO
	.align		4
.L_29:
        /*0098*/ 	.byte	0x04, 0x17
        /*009a*/ 	.short	(.L_31 - .L_30)
.L_30:
        /*009c*/ 	.word	0x00000000
        /*00a0*/ 	.short	0x000c
        /*00a2*/ 	.short	0x0060
        /*00a4*/ 	.byte	0x00, 0xf4, 0x21, 0x00


	//----- nvinfo : EIATTR_KPARAM_INFO
	.align		4
.L_31:
        /*00a8*/ 	.byte	0x04, 0x17
        /*00aa*/ 	.short	(.L_33 - .L_32)
.L_32:
        /*00ac*/ 	.word	0x00000000
        /*00b0*/ 	.short	0x000b
        /*00b2*/ 	.short	0x0058
        /*00b4*/ 	.byte	0x00, 0xf4, 0x21, 0x00


	//----- nvinfo : EIATTR_KPARAM_INFO
	.align		4
.L_33:
        /*00b8*/ 	.byte	0x04, 0x17
        /*00ba*/ 	.short	(.L_35 - .L_34)
.L_34:
        /*00bc*/ 	.word	0x00000000
        /*00c0*/ 	.short	0x000a
        /*00c2*/ 	.short	0x0050
        /*00c4*/ 	.byte	0x00, 0xf4, 0x21, 0x00


	//----- nvinfo : EIATTR_KPARAM_INFO
	.align		4
.L_35:
        /*00c8*/ 	.byte	0x04, 0x17
        /*00ca*/ 	.short	(.L_37 - .L_36)
.L_36:
        /*00cc*/ 	.word	0x00000000
        /*00d0*/ 	.short	0x0009
        /*00d2*/ 	.short	0x0048
        /*00d4*/ 	.byte	0x00, 0xf4, 0x21, 0x00


	//----- nvinfo : EIATTR_KPARAM_INFO
	.align		4
.L_37:
        /*00d8*/ 	.byte	0x04, 0x17
        /*00da*/ 	.short	(.L_39 - .L_38)
.L_38:
        /*00dc*/ 	.word	0x00000000
        /*00e0*/ 	.short	0x0008
        /*00e2*/ 	.short	0x0040
        /*00e4*/ 	.byte	0x00, 0xf4, 0x21, 0x00


	//----- nvinfo : EIATTR_KPARAM_INFO
	.align		4
.L_39:
        /*00e8*/ 	.byte	0x04, 0x17
        /*00ea*/ 	.short	(.L_41 - .L_40)
.L_40:
        /*00ec*/ 	.word	0x00000000
        /*00f0*/ 	.short	0x0007
        /*00f2*/ 	.short	0x0038
        /*00f4*/ 	.byte	0x00, 0xf4, 0x21, 0x00


	//----- nvinfo : EIATTR_KPARAM_INFO
	.align		4
.L_41:
        /*00f8*/ 	.byte	0x04, 0x17
        /*00fa*/ 	.short	(.L_43 - .L_42)
.L_42:
        /*00fc*/ 	.word	0x00000000
        /*0100*/ 	.short	0x0006
        /*0102*/ 	.short	0x0030
        /*0104*/ 	.byte	0x00, 0xf4, 0x21, 0x00


	//----- nvinfo : EIATTR_KPARAM_INFO
	.align		4
.L_43:
        /*0108*/ 	.byte	0x04, 0x17
        /*010a*/ 	.short	(.L_45 - .L_44)
.L_44:
        /*010c*/ 	.word	0x00000000
        /*0110*/ 	.short	0x0005
        /*0112*/ 	.short	0x0028
        /*0114*/ 	.byte	0x00, 0xf4, 0x21, 0x00


	//----- nvinfo : EIATTR_KPARAM_INFO
	.align		4
.L_45:
        /*0118*/ 	.byte	0x04, 0x17
        /*011a*/ 	.short	(.L_47 - .L_46)
.L_46:
        /*011c*/ 	.word	0x00000000
        /*0120*/ 	.short	0x0004
        /*0122*/ 	.short	0x0020
        /*0124*/ 	.byte	0x00, 0xf4, 0x21, 0x00


	//----- nvinfo : EIATTR_KPARAM_INFO
	.align		4
.L_47:
        /*0128*/ 	.byte	0x04, 0x17
        /*012a*/ 	.short	(.L_49 - .L_48)
.L_48:
        /*012c*/ 	.word	0x00000000
        /*0130*/ 	.short	0x0003
        /*0132*/ 	.short	0x0018
        /*0134*/ 	.byte	0x00, 0xf4, 0x21, 0x00


	//----- nvinfo : EIATTR_KPARAM_INFO
	.align		4
.L_49:
        /*0138*/ 	.byte	0x04, 0x17
        /*013a*/ 	.short	(.L_51 - .L_50)
.L_50:
        /*013c*/ 	.word	0x00000000
        /*0140*/ 	.short	0x0002
        /*0142*/ 	.short	0x0010
        /*0144*/ 	.byte	0x00, 0xf4, 0x21, 0x00


	//----- nvinfo : EIATTR_KPARAM_INFO
	.align		4
.L_51:
        /*0148*/ 	.byte	0x04, 0x17
        /*014a*/ 	.short	(.L_53 - .L_52)
.L_52:
        /*014c*/ 	.word	0x00000000
        /*0150*/ 	.short	0x0001
        /*0152*/ 	.short	0x0008
        /*0154*/ 	.byte	0x00, 0xf4, 0x21, 0x00


	//----- nvinfo : EIATTR_KPARAM_INFO
	.align		4
.L_53:
        /*0158*/ 	.byte	0x04, 0x17
        /*015a*/ 	.short	(.L_55 - .L_54)
.L_54:
        /*015c*/ 	.word	0x00000000
        /*0160*/ 	.short	0x0000
        /*0162*/ 	.short	0x0000
        /*0164*/ 	.byte	0x00, 0xf4, 0x21, 0x00


	//----- nvinfo : EIATTR_SPARSE_MMA_MASK
	.align		4
.L_55:
        /*0168*/ 	.byte	0x03, 0x50
        /*016a*/ 	.short	0x0000


	//----- nvinfo : EIATTR_MAXREG_COUNT
	.align		4
        /*016c*/ 	.byte	0x03, 0x1b
        /*016e*/ 	.short	0x00ff


	//----- nvinfo : EIATTR_EXIT_INSTR_OFFSETS
	.align		4
        /*0170*/ 	.byte	0x04, 0x1c
        /*0172*/ 	.short	(.L_57 - .L_56)


	//   ....[0]....
.L_56:
        /*0174*/ 	.word	0x00001cc0


	//----- nvinfo : EIATTR_REQNTID
	.align		4
.L_57:
        /*0178*/ 	.byte	0x04, 0x10
        /*017a*/ 	.short	(.L_59 - .L_58)
.L_58:
        /*017c*/ 	.word	0x00000080
        /*0180*/ 	.word	0x00000001
        /*0184*/ 	.word	0x00000001


	//----- nvinfo : EIATTR_CBANK_PARAM_SIZE
	.align		4
.L_59:
        /*0188*/ 	.byte	0x03, 0x19
        /*018a*/ 	.short	0x00ac


	//----- nvinfo : EIATTR_PARAM_CBANK
	.align		4
        /*018c*/ 	.byte	0x04, 0x0a
        /*018e*/ 	.short	(.L_61 - .L_60)
	.align		4
.L_60:
        /*0190*/ 	.word	index@(.nv.constant0.triton_poi_fused_cat_30)
        /*0194*/ 	.short	0x0210
        /*0196*/ 	.short	0x00ac


	//----- nvinfo : EIATTR_SW_WAR
	.align		4
.L_61:
        /*0198*/ 	.byte	0x04, 0x36
        /*019a*/ 	.short	(.L_63 - .L_62)
.L_62:
        /*019c*/ 	.word	0x00000008
.L_63:


//--------------------- .nv.callgraph             --------------------------
	.section	.nv.callgraph,"",@"SHT_CUDA_CALLGRAPH"
	.align	4
	.sectionentsize	8
	.align		4
        /*0000*/ 	.word	0x00000000
	.align		4
        /*0004*/ 	.word	0xffffffff
	.align		4
        /*0008*/ 	.word	0x00000000
	.align		4
        /*000c*/ 	.word	0xfffffffe
	.align		4
        /*0010*/ 	.word	0x00000000
	.align		4
        /*0014*/ 	.word	0xfffffffd
	.align		4
        /*0018*/ 	.word	0x00000000
	.align		4
        /*001c*/ 	.word	0xfffffffc


//--------------------- .nv.constant4             --------------------------
	.section	.nv.constant4,"a",@progbits
	.align	8
	.align		8
.nv.constant4:
        /*0000*/ 	.dword	_$_str
	.align		8
        /*0008*/ 	.dword	_$_str_$_2


//--------------------- .text.triton_poi_fused_cat_30 --------------------------
	.section	.text.triton_poi_fused_cat_30,"ax",@progbits
	.align	128
        .global         triton_poi_fused_cat_30
        .type           triton_poi_fused_cat_30,@function
        .size           triton_poi_fused_cat_30,(.L_x_1 - triton_poi_fused_cat_30)
        .other          triton_poi_fused_cat_30,@"STO_CUDA_ENTRY STV_DEFAULT"
triton_poi_fused_cat_30:
.text.triton_poi_fused_cat_30:
[----:B------:R-:W-:Y:S01]  /*0000*/  LDC R1, c[0x0][0x28] ;  /* 0x00000a00ff017b82 */ /* 0x000fe20000000800 */
[----:B------:R-:W1:Y:S07]  /*0010*/  S2R R0, SR_TID.X ;  /* 0x0000000000007919 */ /* 0x000e6e0000002100 */
[----:B------:R-:W2:Y:S01]  /*0020*/  LDC.64 R12, c[0x0][0x268] ;  /* 0x00009a00ff0c7b82 */ /* 0x000ea20000000a00 */
[----:B------:R-:W-:Y:S01]  /*0030*/  ULDC.64 UR4, c[0x0][0x260] ;  /* 0x0000980000047ab9 */ /* 0x000fe20000000a00 */
[----:B------:R-:W-:Y:S01]  /*0040*/  CS2R R8, SRZ ;  /* 0x0000000000087805 */ /* 0x000fe2000001ff00 */
[----:B------:R-:W3:Y:S01]  /*0050*/  S2R R3, SR_CTAID.X ;  /* 0x0000000000037919 */ /* 0x000ee20000002500 */
[----:B------:R-:W-:Y:S01]  /*0060*/  CS2R R10, SRZ ;  /* 0x00000000000a7805 */ /* 0x000fe2000001ff00 */
[----:B------:R-:W-:-:S03]  /*0070*/  ULDC.64 UR6, c[0x0][0x238] ;  /* 0x00008e0000067ab9 */ /* 0x000fc60000000a00 */
[----:B------:R-:W4:Y:S08]  /*0080*/  LDC.64 R22, c[0x0][0x240] ;  /* 0x00009000ff167b82 */ /* 0x000f300000000a00 */
[----:B------:R-:W5:Y:S08]  /*0090*/  LDC.64 R30, c[0x0][0x210] ;  /* 0x00008400ff1e7b82 */ /* 0x000f700000000a00 */
[----:B------:R-:W4:Y:S01]  /*00a0*/  LDC.64 R26, c[0x0][0x218] ;  /* 0x00008600ff1a7b82 */ /* 0x000f220000000a00 */
[----:B-1----:R-:W-:Y:S01]  /*00b0*/  IMAD.SHL.U32 R0, R0, 0x4, RZ ;  /* 0x0000000400007824 */ /* 0x002fe200078e00ff */
[----:B------:R-:W-:-:S06]  /*00c0*/  CS2R R24, SRZ ;  /* 0x0000000000187805 */ /* 0x000fcc000001ff00 */
[----:B------:R-:W1:Y:S01]  /*00d0*/  LDC.64 R34, c[0x0][0x290] ;  /* 0x0000a400ff227b82 */ /* 0x000e620000000a00 */
[----:B------:R-:W-:-:S05]  /*00e0*/  LOP3.LUT R0, R0, 0x1fc, RZ, 0xc0, !PT ;  /* 0x000001fc00007812 */ /* 0x000fca00078ec0ff */
[----:B---3--:R-:W-:-:S05]  /*00f0*/  IMAD R2, R3, 0x200, R0 ;  /* 0x0000020003027824 */ /* 0x008fca00078e0200 */
[----:B------:R-:W-:-:S04]  /*0100*/  SHF.R.S32.HI R3, RZ, 0x1f, R2 ;  /* 0x0000001fff037819 */ /* 0x000fc80000011402 */
[----:B------:R-:W-:-:S04]  /*0110*/  LEA.HI R0, R3, R2, RZ, 0x8 ;  /* 0x0000000203007211 */ /* 0x000fc800078f40ff */
[----:B------:R-:W-:Y:S02]  /*0120*/  LOP3.LUT R5, R0, 0xffffff00, RZ, 0xc0, !PT ;  /* 0xffffff0000057812 */ /* 0x000fe400078ec0ff */
[----:B------:R-:W-:-:S03]  /*0130*/  SHF.R.S32.HI R3, RZ, 0x8, R0 ;  /* 0x00000008ff037819 */ /* 0x000fc60000011400 */
[----:B------:R-:W-:Y:S02]  /*0140*/  IMAD.IADD R0, R2, 0x1, -R5 ;  /* 0x0000000102007824 */ /* 0x000fe400078e0a05 */
[----:B------:R-:W-:Y:S02]  /*0150*/  IMAD R5, R3, 0x60, RZ ;  /* 0x0000006003057824 */ /* 0x000fe400078e02ff */
[C---:B------:R-:W-:Y:S01]  /*0160*/  VIADD R6, R0.reuse, 0xffffff80 ;  /* 0xffffff8000067836 */ /* 0x040fe20000000000 */
[----:B------:R-:W-:Y:S01]  /*0170*/  SHF.R.S32.HI R28, RZ, 0x1f, R0 ;  /* 0x0000001fff1c7819 */ /* 0x000fe20000011400 */
[----:B--2---:R-:W-:Y:S01]  /*0180*/  IMAD.WIDE R12, R0, 0x4, R12 ;  /* 0x00000004000c7825 */ /* 0x004fe200078e020c */
[----:B------:R-:W-:Y:S02]  /*0190*/  IADD3 R4, P0, R0, R5, RZ ;  /* 0x0000000500047210 */ /* 0x000fe40007f1e0ff */
[----:B------:R-:W-:Y:S02]  /*01a0*/  ISETP.GE.U32.AND P3, PT, R6, 0x60, PT ;  /* 0x000000600600780c */ /* 0x000fe40003f66070 */
[----:B------:R-:W-:-:S02]  /*01b0*/  CS2R R6, SRZ ;  /* 0x0000000000067805 */ /* 0x000fc4000001ff00 */
[----:B------:R-:W-:Y:S02]  /*01c0*/  LEA.HI.X.SX32 R5, R5, R28, 0x1, P0 ;  /* 0x0000001c05057211 */ /* 0x000fe400000f0eff */
[----:B------:R-:W-:-:S04]  /*01d0*/  LEA R14, P0, R4, UR4, 0x2 ;  /* 0x00000004040e7c11 */ /* 0x000fc8000f8010ff */
[----:B------:R-:W-:Y:S02]  /*01e0*/  LEA.HI.X R15, R4, UR5, R5, 0x2, P0 ;  /* 0x00000005040f7c11 */ /* 0x000fe400080f1405 */
[----:B------:R-:W-:Y:S01]  /*01f0*/  CS2R R4, SRZ ;  /* 0x0000000000047805 */ /* 0x000fe2000001ff00 */
[----:B------:R-:W-:Y:S02]  /*0200*/  ULDC.64 UR4, c[0x0][0x208] ;  /* 0x0000820000047ab9 */ /* 0x000fe40000000a00 */
[----:B------:R-:W2:Y:S04]  /*0210*/  @!P3 LDG.E.EL.128 R8, desc[UR4][R14.64+-0x200] ;  /* 0xfffe00040e08b981 */ /* 0x000ea8000c2e1d00 */
[----:B------:R3:W2:Y:S01]  /*0220*/  @!P3 LDG.E.EL.128 R4, desc[UR4][R12.64+-0x200] ;  /* 0xfffe00040c04b981 */ /* 0x0006a2000c2e1d00 */
[----:B------:R-:W-:Y:S01]  /*0230*/  IMAD.SHL.U32 R21, R3, 0x40, RZ ;  /* 0x0000004003157824 */ /* 0x000fe200078e00ff */
[----:B------:R-:W-:-:S04]  /*0240*/  LOP3.LUT R16, R0, 0xffffffc0, RZ, 0xc0, !PT ;  /* 0xffffffc000107812 */ /* 0x000fc800078ec0ff */
[----:B------:R-:W-:Y:S02]  /*0250*/  IADD3 R17, P0, R0, R21, RZ ;  /* 0x0000001500117210 */ /* 0x000fe40007f1e0ff */
[----:B------:R-:W-:Y:S02]  /*0260*/  ISETP.NE.AND P1, PT, R16, 0x40, PT ;  /* 0x000000401000780c */ /* 0x000fe40003f25270 */
[----:B------:R-:W-:Y:S02]  /*0270*/  LEA.HI.X.SX32 R18, R21, R28, 0x1, P0 ;  /* 0x0000001c15127211 */ /* 0x000fe400000f0eff */
[----:B------:R-:W-:Y:S02]  /*0280*/  LEA R32, P0, R17, UR6, 0x2 ;  /* 0x0000000611207c11 */ /* 0x000fe4000f8010ff */
[----:B0--3--:R-:W-:Y:S02]  /*0290*/  CS2R R12, SRZ ;  /* 0x00000000000c7805 */ /* 0x009fe4000001ff00 */
[----:B------:R-:W-:-:S02]  /*02a0*/  CS2R R14, SRZ ;  /* 0x00000000000e7805 */ /* 0x000fc4000001ff00 */
[----:B------:R-:W-:Y:S02]  /*02b0*/  LEA.HI.X R33, R17, UR7, R18, 0x2, P0 ;  /* 0x0000000711217c11 */ /* 0x000fe400080f1412 */
[----:B------:R-:W-:Y:S02]  /*02c0*/  CS2R R16, SRZ ;  /* 0x0000000000107805 */ /* 0x000fe4000001ff00 */
[----:B------:R-:W-:Y:S02]  /*02d0*/  CS2R R18, SRZ ;  /* 0x0000000000127805 */ /* 0x000fe4000001ff00 */
[C---:B------:R-:W-:Y:S01]  /*02e0*/  ISETP.GE.AND P0, PT, R0.reuse, 0x40, PT ;  /* 0x000000400000780c */ /* 0x040fe20003f06270 */
[----:B----4-:R-:W-:Y:S01]  /*02f0*/  IMAD.WIDE R22, R0, 0x4, R22 ;  /* 0x0000000400167825 */ /* 0x010fe200078e0216 */
[----:B------:R-:W-:-:S03]  /*0300*/  ULDC.64 UR6, c[0x0][0x288] ;  /* 0x0000a20000067ab9 */ /* 0x000fc60000000a00 */
[C---:B------:R-:W-:Y:S01]  /*0310*/  IMAD.IADD R21, R0.reuse, 0x1, R21 ;  /* 0x0000000100157824 */ /* 0x040fe200078e0215 */
[----:B------:R0:W3:Y:S03]  /*0320*/  @!P1 LDG.E.EL.128 R16, desc[UR4][R32.64+-0x100] ;  /* 0xffff000420109981 */ /* 0x0000e6000c2e1d00 */
[----:B-----5:R-:W-:Y:S01]  /*0330*/  IMAD.WIDE R30, R21, 0x4, R30 ;  /* 0x00000004151e7825 */ /* 0x020fe200078e021e */
[----:B------:R4:W5:Y:S01]  /*0340*/  @!P1 LDG.E.EL.128 R12, desc[UR4][R22.64+-0x100] ;  /* 0xffff0004160c9981 */ /* 0x000962000c2e1d00 */
[----:B------:R-:W-:Y:S02]  /*0350*/  CS2R R20, SRZ ;  /* 0x0000000000147805 */ /* 0x000fe4000001ff00 */
[----:B0-----:R-:W-:Y:S01]  /*0360*/  IMAD.WIDE R32, R0, 0x4, R26 ;  /* 0x0000000400207825 */ /* 0x001fe200078e021a */
[----:B------:R-:W-:Y:S02]  /*0370*/  CS2R R26, SRZ ;  /* 0x00000000001a7805 */ /* 0x000fe4000001ff00 */
[----:B----4-:R-:W-:-:S04]  /*0380*/  CS2R R22, SRZ ;  /* 0x0000000000167805 */ /* 0x010fc8000001ff00 */
[----:B------:R0:W4:Y:S04]  /*0390*/  @!P0 LDG.E.EL.128 R24, desc[UR4][R30.64] ;  /* 0x000000041e188981 */ /* 0x000128000c2e1d00 */
[----:B------:R0:W3:Y:S01]  /*03a0*/  @!P0 LDG.E.EL.128 R20, desc[UR4][R32.64] ;  /* 0x0000000420148981 */ /* 0x0000e2000c2e1d00 */
[----:B------:R-:W-:-:S05]  /*03b0*/  IMAD.SHL.U32 R3, R3, 0x20, RZ ;  /* 0x0000002003037824 */ /* 0x000fca00078e00ff */
[----:B------:R-:W-:-:S04]  /*03c0*/  IADD3 R29, P2, R0, R3, RZ ;  /* 0x00000003001d7210 */ /* 0x000fc80007f5e0ff */
[----:B------:R-:W-:Y:S02]  /*03d0*/  LEA.HI.X.SX32 R28, R3, R28, 0x1, P2 ;  /* 0x0000001c031c7211 */ /* 0x000fe400010f0eff */
[----:B------:R-:W-:Y:S02]  /*03e0*/  ISETP.GT.AND P2, PT, R0, 0xdf, PT ;  /* 0x000000df0000780c */ /* 0x000fe40003f44270 */
[C---:B------:R-:W-:Y:S02]  /*03f0*/  LEA R38, P4, R29.reuse, UR6, 0x2 ;  /* 0x000000061d267c11 */ /* 0x040fe4000f8810ff */
[----:B0-----:R-:W-:Y:S02]  /*0400*/  CS2R R30, SRZ ;  /* 0x00000000001e7805 */ /* 0x001fe4000001ff00 */
[----:B------:R-:W-:Y:S02]  /*0410*/  LEA.HI.X R39, R29, UR7, R28, 0x2, P4 ;  /* 0x000000071d277c11 */ /* 0x000fe4000a0f141c */
[----:B------:R-:W-:-:S06]  /*0420*/  CS2R R28, SRZ ;  /* 0x00000000001c7805 */ /* 0x000fcc000001ff00 */
[----:B------:R0:W3:Y:S01]  /*0430*/  @P2 LDG.E.EL.128 R28, desc[UR4][R38.64+-0x380] ;  /* 0xfffc8004261c2981 */ /* 0x0000e2000c2e1d00 */
[----:B------:R-:W-:Y:S02]  /*0440*/  CS2R R32, SRZ ;  /* 0x0000000000207805 */ /* 0x000fe4000001ff00 */
[----:B--2---:R-:W-:Y:S02]  /*0450*/  SEL R3, R10, RZ, !P3 ;  /* 0x000000ff0a037207 */ /* 0x004fe40005800000 */
[----:B------:R-:W-:Y:S02]  /*0460*/  SEL R6, R6, RZ, !P3 ;  /* 0x000000ff06067207 */ /* 0x000fe40005800000 */
[----:B------:R-:W-:-:S03]  /*0470*/  SEL R36, R7, RZ, !P3 ;  /* 0x000000ff07247207 */ /* 0x000fc60005800000 */
[----:B------:R-:W-:Y:S02]  /*0480*/  FADD R3, R3, -R6 ;  /* 0x8000000603037221 */ /* 0x000fe40000000000 */
[----:B------:R-:W2:Y:S01]  /*0490*/  LDC.64 R6, c[0x0][0x220] ;  /* 0x00008800ff067b82 */ /* 0x000ea20000000a00 */
[----:B0-----:R-:W-:Y:S02]  /*04a0*/  SEL R38, R5, RZ, !P3 ;  /* 0x000000ff05267207 */ /* 0x001fe40005800000 */
[----:B------:R-:W-:Y:S02]  /*04b0*/  SEL R9, R9, RZ, !P3 ;  /* 0x000000ff09097207 */ /* 0x000fe40005800000 */
[----:B------:R-:W-:Y:S02]  /*04c0*/  SEL R8, R8, RZ, !P3 ;  /* 0x000000ff08087207 */ /* 0x000fe40005800000 */
[----:B------:R-:W-:Y:S01]  /*04d0*/  SEL R5, R4, RZ, !P3 ;  /* 0x000000ff04057207 */ /* 0x000fe20005800000 */
[----:B------:R-:W-:-:S04]  /*04e0*/  FADD R37, R9, -R38 ;  /* 0x8000002609257221 */ /* 0x000fc80000000000 */
[----:B------:R-:W-:Y:S01]  /*04f0*/  FADD R38, R8, -R5 ;  /* 0x8000000508267221 */ /* 0x000fe20000000000 */
[----:B------:R-:W-:Y:S01]  /*0500*/  CS2R R4, SRZ ;  /* 0x0000000000047805 */ /* 0x000fe2000001ff00 */
[----:B--2---:R-:W-:Y:S01]  /*0510*/  IMAD.WIDE R8, R0, 0x4, R6 ;  /* 0x0000000400087825 */ /* 0x004fe200078e0206 */
[----:B------:R-:W-:-:S06]  /*0520*/  CS2R R6, SRZ ;  /* 0x0000000000067805 */ /* 0x000fcc000001ff00 */
[----:B------:R-:W2:Y:S01]  /*0530*/  @!P0 LDG.E.EL.128 R4, desc[UR4][R8.64] ;  /* 0x0000000408048981 */ /* 0x000ea2000c2e1d00 */
[----:B------:R-:W-:-:S05]  /*0540*/  SEL R11, R11, RZ, !P3 ;  /* 0x000000ff0b0b7207 */ /* 0x000fca0005800000 */
[----:B------:R-:W-:Y:S01]  /*0550*/  FADD R36, R11, -R36 ;  /* 0x800000240b247221 */ /* 0x000fe20000000000 */
[----:B-1----:R-:W-:Y:S01]  /*0560*/  IMAD.WIDE R10, R0, 0x4, R34 ;  /* 0x00000004000a7825 */ /* 0x002fe200078e0222 */
[----:B------:R-:W-:-:S06]  /*0570*/  CS2R R34, SRZ ;  /* 0x0000000000227805 */ /* 0x000fcc000001ff00 */
[----:B------:R0:W2:Y:S02]  /*0580*/  @P2 LDG.E.EL.128 R32, desc[UR4][R10.64+-0x380] ;  /* 0xfffc80040a202981 */ /* 0x0000a4000c2e1d00 */
[----:B0-----:R-:W0:Y:S01]  /*0590*/  LDC.64 R10, c[0x0][0x248] ;  /* 0x00009200ff0a7b82 */ /* 0x001e220000000a00 */
[----:B-----5:R-:W-:Y:S02]  /*05a0*/  SEL R39, R14, RZ, !P1 ;  /* 0x000000ff0e277207 */ /* 0x020fe40004800000 */
[----:B------:R-:W-:Y:S02]  /*05b0*/  SEL R14, R13, RZ, !P1 ;  /* 0x000000ff0d0e7207 */ /* 0x000fe40004800000 */
[----:B---3--:R-:W-:Y:S02]  /*05c0*/  SEL R16, R16, RZ, !P1 ;  /* 0x000000ff10107207 */ /* 0x008fe40004800000 */
[----:B------:R-:W-:Y:S02]  /*05d0*/  SEL R43, R12, RZ, !P1 ;  /* 0x000000ff0c2b7207 */ /* 0x000fe40004800000 */
[----:B------:R-:W-:-:S02]  /*05e0*/  SEL R13, R22, RZ, !P0 ;  /* 0x000000ff160d7207 */ /* 0x000fc40004000000 */
[----:B----4-:R-:W-:Y:S01]  /*05f0*/  SEL R26, R26, RZ, !P0 ;  /* 0x000000ff1a1a7207 */ /* 0x010fe20004000000 */
[----:B------:R-:W-:Y:S01]  /*0600*/  FADD R43, R16, -R43 ;  /* 0x8000002b102b7221 */ /* 0x000fe20000000000 */
[----:B------:R-:W-:-:S03]  /*0610*/  CS2R R8, SRZ ;  /* 0x0000000000087805 */ /* 0x000fc6000001ff00 */
[----:B------:R-:W-:Y:S01]  /*0620*/  FADD R16, R26, -R13 ;  /* 0x8000000d1a107221 */ /* 0x000fe20000000000 */
[----:B0-----:R-:W-:Y:S01]  /*0630*/  IMAD.WIDE R12, R0, 0x4, R10 ;  /* 0x00000004000c7825 */ /* 0x001fe200078e020a */
[----:B------:R-:W-:-:S06]  /*0640*/  CS2R R10, SRZ ;  /* 0x00000000000a7805 */ /* 0x000fcc000001ff00 */
[----:B------:R0:W3:Y:S01]  /*0650*/  @!P1 LDG.E.EL.128 R8, desc[UR4][R12.64+-0x100] ;  /* 0xffff00040c089981 */ /* 0x0000e2000c2e1d00 */
[----:B------:R-:W-:Y:S02]  /*0660*/  SEL R17, R17, RZ, !P1 ;  /* 0x000000ff11117207 */ /* 0x000fe40004800000 */
[----:B------:R-:W-:-:S03]  /*0670*/  SEL R40, R15, RZ, !P1 ;  /* 0x000000ff0f287207 */ /* 0x000fc60004800000 */
[----:B------:R-:W-:Y:S02]  /*0680*/  FADD R41, R17, -R14 ;  /* 0x8000000e11297221 */ /* 0x000fe40000000000 */
[----:B------:R-:W1:Y:S01]  /*0690*/  LDC.64 R14, c[0x0][0x270] ;  /* 0x00009c00ff0e7b82 */ /* 0x000e620000000a00 */
[----:B------:R-:W-:Y:S02]  /*06a0*/  SEL R44, R21, RZ, !P0 ;  /* 0x000000ff152c7207 */ /* 0x000fe40004000000 */
[----:B------:R-:W-:Y:S02]  /*06b0*/  SEL R25, R25, RZ, !P0 ;  /* 0x000000ff19197207 */ /* 0x000fe40004000000 */
[----:B0-----:R-:W-:-:S03]  /*06c0*/  CS2R R12, SRZ ;  /* 0x00000000000c7805 */ /* 0x001fc6000001ff00 */
[----:B------:R-:W-:Y:S01]  /*06d0*/  FADD R44, R25, -R44 ;  /* 0x8000002c192c7221 */ /* 0x000fe20000000000 */
[----:B------:R-:W-:Y:S01]  /*06e0*/  SEL R25, R20, RZ, !P0 ;  /* 0x000000ff14197207 */ /* 0x000fe20004000000 */
[----:B-1----:R-:W-:Y:S01]  /*06f0*/  IMAD.WIDE R20, R0, 0x4, R14 ;  /* 0x0000000400147825 */ /* 0x002fe200078e020e */
[----:B------:R-:W-:-:S06]  /*0700*/  CS2R R14, SRZ ;  /* 0x00000000000e7805 */ /* 0x000fcc000001ff00 */
[----:B------:R0:W4:Y:S01]  /*0710*/  @!P3 LDG.E.EL.128 R12, desc[UR4][R20.64+-0x200] ;  /* 0xfffe0004140cb981 */ /* 0x000122000c2e1d00 */
[----:B------:R-:W-:Y:S02]  /*0720*/  SEL R19, R19, RZ, !P1 ;  /* 0x000000ff13137207 */ /* 0x000fe40004800000 */
[----:B------:R-:W-:-:S03]  /*0730*/  SEL R24, R24, RZ, !P0 ;  /* 0x000000ff18187207 */ /* 0x000fc60004000000 */
[----:B------:R-:W-:Y:S02]  /*0740*/  FADD R40, R19, -R40 ;  /* 0x8000002813287221 */ /* 0x000fe40000000000 */
[----:B------:R-:W-:Y:S01]  /*0750*/  FADD R25, R24, -R25 ;  /* 0x8000001918197221 */ /* 0x000fe20000000000 */
[----:B------:R-:W-:Y:S01]  /*0760*/  SEL R42, R23, RZ, !P0 ;  /* 0x000000ff172a7207 */ /* 0x000fe20004000000 */
[----:B0-----:R-:W-:Y:S01]  /*0770*/  IMAD.MOV.U32 R21, RZ, RZ, 0x3e800000 ;  /* 0x3e800000ff157424 */ /* 0x001fe200078e00ff */
[----:B------:R-:W-:Y:S02]  /*0780*/  SEL R30, R30, RZ, P2 ;  /* 0x000000ff1e1e7207 */ /* 0x000fe40001000000 */
[----:B------:R-:W-:-:S05]  /*0790*/  SEL R18, R18, RZ, !P1 ;  /* 0x000000ff12127207 */ /* 0x000fca0004800000 */
[----:B------:R-:W-:Y:S01]  /*07a0*/  FADD R39, R18, -R39 ;  /* 0x8000002712277221 */ /* 0x000fe20000000000 */
[----:B------:R-:W-:Y:S02]  /*07b0*/  SEL R18, R29, RZ, P2 ;  /* 0x000000ff1d127207 */ /* 0x000fe40001000000 */
[----:B------:R-:W-:Y:S02]  /*07c0*/  SEL R17, R28, RZ, P2 ;  /* 0x000000ff1c117207 */ /* 0x000fe40001000000 */
[----:B------:R-:W-:Y:S02]  /*07d0*/  SEL R20, R31, RZ, P2 ;  /* 0x000000ff1f147207 */ /* 0x000fe40001000000 */
[----:B------:R-:W-:-:S05]  /*07e0*/  SEL R27, R27, RZ, !P0 ;  /* 0x000000ff1b1b7207 */ /* 0x000fca0004000000 */
[----:B------:R-:W-:Y:S01]  /*07f0*/  FADD R42, R27, -R42 ;  /* 0x8000002a1b2a7221 */ /* 0x000fe20000000000 */
[----:B--2---:R-:W-:-:S05]  /*0800*/  SEL R4, R4, RZ, !P0 ;  /* 0x000000ff04047207 */ /* 0x004fca0004000000 */
[----:B------:R-:W-:-:S04]  /*0810*/  FADD R19, R4, 9.9999997473787516356e-06 ;  /* 0x3727c5ac04137421 */ /* 0x000fc80000000000 */
[----:B------:R-:W0:Y:S01]  /*0820*/  MUFU.SQRT R24, R19 ;  /* 0x0000001300187308 */ /* 0x000e220000002000 */
[----:B------:R-:W-:-:S05]  /*0830*/  SEL R5, R5, RZ, !P0 ;  /* 0x000000ff05057207 */ /* 0x000fca0004000000 */
[----:B------:R-:W-:-:S04]  /*0840*/  FADD R5, R5, 9.9999997473787516356e-06 ;  /* 0x3727c5ac05057421 */ /* 0x000fc80000000000 */
[----:B------:R-:W1:Y:S01]  /*0850*/  MUFU.SQRT R4, R5 ;  /* 0x0000000500047308 */ /* 0x000e620000002000 */
[C---:B0-----:R-:W-:Y:S02]  /*0860*/  FSETP.GT.AND P4, PT, R24.reuse, 8.50705917302346158658e+37, PT ;  /* 0x7e8000001800780b */ /* 0x041fe40003f84000 */
[----:B------:R-:W-:Y:S02]  /*0870*/  FSETP.GEU.AND P5, PT, R24, 1.175494350822287508e-38, PT ;  /* 0x008000001800780b */ /* 0x000fe40003fae000 */
[----:B------:R-:W-:Y:S02]  /*0880*/  SEL R23, R34, RZ, P2 ;  /* 0x000000ff22177207 */ /* 0x000fe40001000000 */
[----:B------:R-:W-:-:S03]  /*0890*/  SEL R6, R6, RZ, !P0 ;  /* 0x000000ff06067207 */ /* 0x000fc60004000000 */
[----:B------:R-:W-:Y:S01]  /*08a0*/  FADD R19, R30, -R23 ;  /* 0x800000171e137221 */ /* 0x000fe20000000000 */
[----:B------:R-:W-:Y:S01]  /*08b0*/  FSEL R23, R21, 1, P4 ;  /* 0x3f80000015177808 */ /* 0x000fe20002000000 */
[----:B------:R-:W-:Y:S01]  /*08c0*/  FADD R6, R6, 9.9999997473787516356e-06 ;  /* 0x3727c5ac06067421 */ /* 0x000fe20000000000 */
[----:B-1----:R-:W-:Y:S01]  /*08d0*/  FSETP.GT.AND P6, PT, R4, 8.50705917302346158658e+37, PT ;  /* 0x7e8000000400780b */ /* 0x002fe20003fc4000 */
[----:B------:R-:W-:Y:S02]  /*08e0*/  @P4 FMUL R24, R24, 0.25 ;  /* 0x3e80000018184820 */ /* 0x000fe40000400000 */
[----:B------:R-:W-:Y:S01]  /*08f0*/  @!P5 FMUL R23, R23, 16777216 ;  /* 0x4b8000001717d820 */ /* 0x000fe20000400000 */
[----:B------:R-:W0:Y:S01]  /*0900*/  MUFU.SQRT R5, R6 ;  /* 0x0000000600057308 */ /* 0x000e220000002000 */
[----:B------:R-:W-:Y:S01]  /*0910*/  @!P5 FMUL R24, R24, 16777216 ;  /* 0x4b8000001818d820 */ /* 0x000fe20000400000 */
[----:B------:R-:W-:Y:S02]  /*0920*/  FSETP.GEU.AND P5, PT, R4, 1.175494350822287508e-38, PT ;  /* 0x008000000400780b */ /* 0x000fe40003fae000 */
[----:B------:R-:W-:-:S05]  /*0930*/  SEL R7, R7, RZ, !P0 ;  /* 0x000000ff07077207 */ /* 0x000fca0004000000 */
[----:B------:R-:W-:Y:S01]  /*0940*/  FADD R22, R7, 9.9999997473787516356e-06 ;  /* 0x3727c5ac07167421 */ /* 0x000fe20000000000 */
[----:B------:R-:W-:-:S03]  /*0950*/  @P6 FMUL R4, R4, 0.25 ;  /* 0x3e80000004046820 */ /* 0x000fc60000400000 */
[----:B------:R-:W1:Y:S01]  /*0960*/  MUFU.SQRT R6, R22 ;  /* 0x0000001600067308 */ /* 0x000e620000002000 */
[----:B---3--:R-:W-:Y:S01]  /*0970*/  SEL R8, R8, RZ, !P1 ;  /* 0x000000ff08087207 */ /* 0x008fe20004800000 */
[----:B------:R-:W-:Y:S01]  /*0980*/  @!P5 FMUL R4, R4, 16777216 ;  /* 0x4b8000000404d820 */ /* 0x000fe20000400000 */
[----:B0-----:R-:W-:-:S03]  /*0990*/  FSETP.GT.AND P4, PT, R5, 8.50705917302346158658e+37, PT ;  /* 0x7e8000000500780b */ /* 0x001fc60003f84000 */
[----:B------:R-:W-:Y:S01]  /*09a0*/  FADD R7, R8, 9.9999997473787516356e-06 ;  /* 0x3727c5ac08077421 */ /* 0x000fe20000000000 */
[----:B------:R-:W-:Y:S01]  /*09b0*/  FSEL R29, R21, 1, P6 ;  /* 0x3f800000151d7808 */ /* 0x000fe20003000000 */
[----:B------:R-:W0:Y:S01]  /*09c0*/  MUFU.RCP R4, R4 ;  /* 0x0000000400047308 */ /* 0x000e220000001000 */
[----:B------:R-:W-:-:S03]  /*09d0*/  FSETP.GEU.AND P6, PT, R5, 1.175494350822287508e-38, PT ;  /* 0x008000000500780b */ /* 0x000fc60003fce000 */
[----:B------:R-:W-:-:S04]  /*09e0*/  @!P5 FMUL R29, R29, 16777216 ;  /* 0x4b8000001d1dd820 */ /* 0x000fc80000400000 */
[----:B------:R-:W2:Y:S01]  /*09f0*/  MUFU.SQRT R7, R7 ;  /* 0x0000000700077308 */ /* 0x000ea20000002000 */
[C---:B-1----:R-:W-:Y:S01]  /*0a00*/  FSETP.GT.AND P5, PT, R6.reuse, 8.50705917302346158658e+37, PT ;  /* 0x7e8000000600780b */ /* 0x042fe20003fa4000 */
[----:B------:R-:W-:Y:S01]  /*0a10*/  @P4 FMUL R5, R5, 0.25 ;  /* 0x3e80000005054820 */ /* 0x000fe20000400000 */
[----:B------:R-:W-:Y:S02]  /*0a20*/  FSEL R8, R21, 1, P4 ;  /* 0x3f80000015087808 */ /* 0x000fe40002000000 */
[----:B------:R-:W-:-:S03]  /*0a30*/  FSETP.GEU.AND P4, PT, R6, 1.175494350822287508e-38, PT ;  /* 0x008000000600780b */ /* 0x000fc60003f8e000 */
[----:B------:R-:W1:Y:S01]  /*0a40*/  MUFU.RCP R24, R24 ;  /* 0x0000001800187308 */ /* 0x000e620000001000 */
[----:B------:R-:W-:Y:S01]  /*0a50*/  @!P6 FMUL R5, R5, 16777216 ;  /* 0x4b8000000505e820 */ /* 0x000fe20000400000 */
[----:B0-----:R-:W-:Y:S01]  /*0a60*/  FMUL R29, R4, R29 ;  /* 0x0000001d041d7220 */ /* 0x001fe20000400000 */
[----:B------:R-:W-:Y:S01]  /*0a70*/  @!P6 FMUL R8, R8, 16777216 ;  /* 0x4b8000000808e820 */ /* 0x000fe20000400000 */
[----:B------:R-:W-:Y:S02]  /*0a80*/  SEL R4, R9, RZ, !P1 ;  /* 0x000000ff09047207 */ /* 0x000fe40004800000 */
[----:B--2---:R-:W-:Y:S01]  /*0a90*/  FSETP.GT.AND P6, PT, R7, 8.50705917302346158658e+37, PT ;  /* 0x7e8000000700780b */ /* 0x004fe20003fc4000 */
[----:B------:R-:W-:Y:S01]  /*0aa0*/  @P5 FMUL R6, R6, 0.25 ;  /* 0x3e80000006065820 */ /* 0x000fe20000400000 */
[----:B------:R-:W-:Y:S01]  /*0ab0*/  FSEL R9, R21, 1, P5 ;  /* 0x3f80000015097808 */ /* 0x000fe20002800000 */
[----:B------:R-:W-:Y:S01]  /*0ac0*/  FADD R4, R4, 9.9999997473787516356e-06 ;  /* 0x3727c5ac04047421 */ /* 0x000fe20000000000 */
[----:B------:R-:W-:Y:S01]  /*0ad0*/  FSETP.GEU.AND P5, PT, R7, 1.175494350822287508e-38, PT ;  /* 0x008000000700780b */ /* 0x000fe20003fae000 */
[----:B------:R-:W-:Y:S01]  /*0ae0*/  @!P4 FMUL R6, R6, 16777216 ;  /* 0x4b8000000606c820 */ /* 0x000fe20000400000 */
[----:B------:R-:W-:Y:S01]  /*0af0*/  SEL R10, R10, RZ, !P1 ;  /* 0x000000ff0a0a7207 */ /* 0x000fe20004800000 */
[----:B-1----:R-:W-:-:S02]  /*0b00*/  FMUL R24, R24, R23 ;  /* 0x0000001718187220 */ /* 0x002fc40000400000 */
[----:B------:R-:W0:Y:S04]  /*0b10*/  MUFU.SQRT R4, R4 ;  /* 0x0000000400047308 */ /* 0x000e280000002000 */
[----:B------:R-:W-:-:S04]  /*0b20*/  @P6 FMUL R7, R7, 0.25 ;  /* 0x3e80000007076820 */ /* 0x000fc80000400000 */
[----:B------:R1:W-:Y:S01]  /*0b30*/  MUFU.RCP R23, R5 ;  /* 0x0000000500177308 */ /* 0x0003e20000001000 */
[----:B------:R-:W-:-:S07]  /*0b40*/  @!P5 FMUL R7, R7, 16777216 ;  /* 0x4b8000000707d820 */ /* 0x000fce0000400000 */
[----:B------:R-:W2:Y:S01]  /*0b50*/  MUFU.RCP R6, R6 ;  /* 0x0000000600067308 */ /* 0x000ea20000001000 */
[----:B-1----:R-:W-:Y:S01]  /*0b60*/  FADD R5, R10, 9.9999997473787516356e-06 ;  /* 0x3727c5ac0a057421 */ /* 0x002fe20000000000 */
[----:B------:R-:W-:Y:S01]  /*0b70*/  SEL R11, R11, RZ, !P1 ;  /* 0x000000ff0b0b7207 */ /* 0x000fe20004800000 */
[----:B------:R-:W-:-:S05]  /*0b80*/  @!P4 FMUL R9, R9, 16777216 ;  /* 0x4b8000000909c820 */ /* 0x000fca0000400000 */
[----:B------:R-:W1:Y:S01]  /*0b90*/  MUFU.SQRT R5, R5 ;  /* 0x0000000500057308 */ /* 0x000e620000002000 */
[----:B------:R-:W-:Y:S01]  /*0ba0*/  FADD R11, R11, 9.9999997473787516356e-06 ;  /* 0x3727c5ac0b0b7421 */ /* 0x000fe20000000000 */
[----:B0-----:R-:W-:-:S06]  /*0bb0*/  FSETP.GT.AND P4, PT, R4, 8.50705917302346158658e+37, PT ;  /* 0x7e8000000400780b */ /* 0x001fcc0003f84000 */
[----:B------:R-:W0:Y:S01]  /*0bc0*/  MUFU.RCP R7, R7 ;  /* 0x0000000700077308 */ /* 0x000e220000001000 */
[----:B--2---:R-:W-:Y:S01]  /*0bd0*/  FMUL R9, R6, R9 ;  /* 0x0000000906097220 */ /* 0x004fe20000400000 */
[----:B------:R-:W-:Y:S02]  /*0be0*/  FSEL R10, R21, 1, P6 ;  /* 0x3f800000150a7808 */ /* 0x000fe40003000000 */
[----:B------:R-:W-:Y:S02]  /*0bf0*/  FSETP.GEU.AND P6, PT, R4, 1.175494350822287508e-38, PT ;  /* 0x008000000400780b */ /* 0x000fe40003fce000 */
[----:B----4-:R-:W-:Y:S02]  /*0c00*/  SEL R12, R12, RZ, !P3 ;  /* 0x000000ff0c0c7207 */ /* 0x010fe40005800000 */
[----:B------:R2:W3:Y:S01]  /*0c10*/  MUFU.SQRT R6, R11 ;  /* 0x0000000b00067308 */ /* 0x0004e20000002000 */
[----:B------:R-:W-:Y:S01]  /*0c20*/  @!P5 FMUL R10, R10, 16777216 ;  /* 0x4b8000000a0ad820 */ /* 0x000fe20000400000 */
[----:B-1----:R-:W-:Y:S01]  /*0c30*/  FSETP.GT.AND P5, PT, R5, 8.50705917302346158658e+37, PT ;  /* 0x7e8000000500780b */ /* 0x002fe20003fa4000 */
[----:B------:R-:W-:Y:S01]  /*0c40*/  FADD R12, R12, 9.9999997473787516356e-06 ;  /* 0x3727c5ac0c0c7421 */ /* 0x000fe20000000000 */
[----:B------:R-:W-:Y:S01]  /*0c50*/  FSEL R28, R21, 1, P4 ;  /* 0x3f800000151c7808 */ /* 0x000fe20002000000 */
[----:B------:R-:W-:Y:S01]  /*0c60*/  @P4 FMUL R4, R4, 0.25 ;  /* 0x3e80000004044820 */ /* 0x000fe20000400000 */
[----:B0-----:R-:W-:Y:S01]  /*0c70*/  FMUL R10, R7, R10 ;  /* 0x0000000a070a7220 */ /* 0x001fe20000400000 */
[----:B------:R-:W-:Y:S01]  /*0c80*/  FSETP.GEU.AND P4, PT, R5, 1.175494350822287508e-38, PT ;  /* 0x008000000500780b */ /* 0x000fe20003f8e000 */
[----:B------:R-:W0:Y:S01]  /*0c90*/  MUFU.SQRT R7, R12 ;  /* 0x0000000c00077308 */ /* 0x000e220000002000 */
[----:B------:R-:W-:Y:S01]  /*0ca0*/  @!P6 FMUL R4, R4, 16777216 ;  /* 0x4b8000000404e820 */ /* 0x000fe20000400000 */
[----:B------:R-:W-:Y:S01]  /*0cb0*/  @!P6 FMUL R28, R28, 16777216 ;  /* 0x4b8000001c1ce820 */ /* 0x000fe20000400000 */
[----:B--2---:R-:W-:-:S02]  /*0cc0*/  FSEL R11, R21, 1, P5 ;  /* 0x3f800000150b7808 */ /* 0x004fc40002800000 */
[C---:B---3--:R-:W-:Y:S02]  /*0cd0*/  FSETP.GT.AND P6, PT, R6.reuse, 8.50705917302346158658e+37, PT ;  /* 0x7e8000000600780b */ /* 0x048fe40003fc4000 */
[----:B------:R-:W-:Y:S01]  /*0ce0*/  @P5 FMUL R5, R5, 0.25 ;  /* 0x3e80000005055820 */ /* 0x000fe20000400000 */
[----:B------:R-:W-:Y:S02]  /*0cf0*/  FSETP.GEU.AND P5, PT, R6, 1.175494350822287508e-38, PT ;  /* 0x008000000600780b */ /* 0x000fe40003fae000 */
[----:B------:R-:W-:Y:S02]  /*0d00*/  SEL R35, R35, RZ, P2 ;  /* 0x000000ff23237207 */ /* 0x000fe40001000000 */
[----:B------:R-:W-:Y:S01]  /*0d10*/  @!P4 FMUL R5, R5, 16777216 ;  /* 0x4b8000000505c820 */ /* 0x000fe20000400000 */
[----:B------:R-:W-:Y:S01]  /*0d20*/  @!P4 FMUL R11, R11, 16777216 ;  /* 0x4b8000000b0bc820 */ /* 0x000fe20000400000 */
[----:B0-----:R-:W-:Y:S01]  /*0d30*/  FSETP.GT.AND P4, PT, R7, 8.50705917302346158658e+37, PT ;  /* 0x7e8000000700780b */ /* 0x001fe20003f84000 */
[----:B------:R-:W-:Y:S01]  /*0d40*/  FADD R20, R20, -R35 ;  /* 0x8000002314147221 */ /* 0x000fe20000000000 */
[----:B------:R-:W-:-:S02]  /*0d50*/  SEL R13, R13, RZ, !P3 ;  /* 0x000000ff0d0d7207 */ /* 0x000fc40005800000 */
[----:B------:R-:W-:Y:S01]  /*0d60*/  @P6 FMUL R6, R6, 0.25 ;  /* 0x3e80000006066820 */ /* 0x000fe20000400000 */
[----:B------:R-:W-:Y:S02]  /*0d70*/  FSEL R35, R21, 1, P6 ;  /* 0x3f80000015237808 */ /* 0x000fe40003000000 */
[----:B------:R-:W-:Y:S01]  /*0d80*/  FSETP.GEU.AND P6, PT, R7, 1.175494350822287508e-38, PT ;  /* 0x008000000700780b */ /* 0x000fe20003fce000 */
[----:B------:R-:W-:Y:S01]  /*0d90*/  FMUL R23, R23, R8 ;  /* 0x0000000817177220 */ /* 0x000fe20000400000 */
[----:B------:R-:W-:Y:S01]  /*0da0*/  @!P5 FMUL R6, R6, 16777216 ;  /* 0x4b8000000606d820 */ /* 0x000fe20000400000 */
[----:B------:R-:W0:Y:S01]  /*0db0*/  MUFU.RCP R8, R5 ;  /* 0x0000000500087308 */ /* 0x000e220000001000 */
[----:B------:R-:W-:Y:S01]  /*0dc0*/  FADD R13, R13, 9.9999997473787516356e-06 ;  /* 0x3727c5ac0d0d7421 */ /* 0x000fe20000000000 */
[----:B------:R-:W-:Y:S01]  /*0dd0*/  SEL R14, R14, RZ, !P3 ;  /* 0x000000ff0e0e7207 */ /* 0x000fe20005800000 */
[----:B------:R-:W-:-:S05]  /*0de0*/  @P4 FMUL R7, R7, 0.25 ;  /* 0x3e80000007074820 */ /* 0x000fca0000400000 */
[----:B------:R-:W-:Y:S01]  /*0df0*/  MUFU.RCP R27, R4 ;  /* 0x00000004001b7308 */ /* 0x000fe20000001000 */
[----:B------:R-:W-:Y:S01]  /*0e00*/  FADD R14, R14, 9.9999997473787516356e-06 ;  /* 0x3727c5ac0e0e7421 */ /* 0x000fe20000000000 */
[----:B------:R-:W-:-:S06]  /*0e10*/  @!P6 FMUL R7, R7, 16777216 ;  /* 0x4b8000000707e820 */ /* 0x000fcc0000400000 */
[----:B------:R-:W1:Y:S01]  /*0e20*/  MUFU.SQRT R4, R13 ;  /* 0x0000000d00047308 */ /* 0x000e620000002000 */
[----:B------:R-:W-:-:S07]  /*0e30*/  SEL R15, R15, RZ, !P3 ;  /* 0x000000ff0f0f7207 */ /* 0x000fce0005800000 */
[----:B------:R-:W2:Y:S01]  /*0e40*/  MUFU.RCP R6, R6 ;  /* 0x0000000600067308 */ /* 0x000ea20000001000 */
[----:B0-----:R-:W-:Y:S01]  /*0e50*/  FMUL R8, R8, R11 ;  /* 0x0000000b08087220 */ /* 0x001fe20000400000 */
[----:B------:R-:W-:Y:S01]  /*0e60*/  @!P5 FMUL R35, R35, 16777216 ;  /* 0x4b8000002323d820 */ /* 0x000fe20000400000 */
[----:B------:R-:W-:-:S05]  /*0e70*/  FADD R11, R15, 9.9999997473787516356e-06 ;  /* 0x3727c5ac0f0b7421 */ /* 0x000fca0000000000 */
[----:B------:R-:W0:Y:S01]  /*0e80*/  MUFU.SQRT R5, R14 ;  /* 0x0000000e00057308 */ /* 0x000e220000002000 */
[----:B-1----:R-:W-:-:S07]  /*0e90*/  FSETP.GT.AND P5, PT, R4, 8.50705917302346158658e+37, PT ;  /* 0x7e8000000400780b */ /* 0x002fce0003fa4000 */
[----:B------:R-:W1:Y:S01]  /*0ea0*/  MUFU.RCP R7, R7 ;  /* 0x0000000700077308 */ /* 0x000e620000001000 */
[----:B--2---:R-:W-:Y:S01]  /*0eb0*/  FMUL R35, R6, R35 ;  /* 0x0000002306237220 */ /* 0x004fe20000400000 */
[----:B------:R-:W-:Y:S02]  /*0ec0*/  FSEL R6, R21, 1, P4 ;  /* 0x3f80000015067808 */ /* 0x000fe40002000000 */
[----:B------:R-:W-:-:S04]  /*0ed0*/  FSETP.GEU.AND P4, PT, R4, 1.175494350822287508e-38, PT ;  /* 0x008000000400780b */ /* 0x000fc80003f8e000 */
[----:B------:R-:W2:Y:S01]  /*0ee0*/  MUFU.SQRT R11, R11 ;  /* 0x0000000b000b7308 */ /* 0x000ea20000002000 */
[----:B------:R-:W-:Y:S01]  /*0ef0*/  @!P6 FMUL R6, R6, 16777216 ;  /* 0x4b8000000606e820 */ /* 0x000fe20000400000 */
[----:B0-----:R-:W-:Y:S01]  /*0f00*/  FSETP.GT.AND P6, PT, R5, 8.50705917302346158658e+37, PT ;  /* 0x7e8000000500780b */ /* 0x001fe20003fc4000 */
[----:B------:R-:W-:Y:S02]  /*0f10*/  @P5 FMUL R4, R4, 0.25 ;  /* 0x3e80000004045820 */ /* 0x000fe40000400000 */
[----:B-1----:R-:W-:Y:S01]  /*0f20*/  FMUL R15, R7, R6 ;  /* 0x00000006070f7220 */ /* 0x002fe20000400000 */
[----:B------:R-:W-:-:S03]  /*0f30*/  FSEL R7, R21, 1, P5 ;  /* 0x3f80000015077808 */ /* 0x000fc60002800000 */
[----:B------:R-:W-:Y:S01]  /*0f40*/  @!P4 FMUL R4, R4, 16777216 ;  /* 0x4b8000000404c820 */ /* 0x000fe20000400000 */
[----:B------:R-:W-:Y:S01]  /*0f50*/  FSETP.GEU.AND P5, PT, R5, 1.175494350822287508e-38, PT ;  /* 0x008000000500780b */ /* 0x000fe20003fae000 */
[----:B------:R-:W-:Y:S01]  /*0f60*/  @!P4 FMUL R7, R7, 16777216 ;  /* 0x4b8000000707c820 */ /* 0x000fe20000400000 */
[----:B--2---:R-:W-:-:S03]  /*0f70*/  FSETP.GT.AND P4, PT, R11, 8.50705917302346158658e+37, PT ;  /* 0x7e8000000b00780b */ /* 0x004fc60003f84000 */
[----:B------:R-:W-:Y:S01]  /*0f80*/  @P6 FMUL R5, R5, 0.25 ;  /* 0x3e80000005056820 */ /* 0x000fe20000400000 */
[----:B------:R-:W-:Y:S02]  /*0f90*/  FSEL R12, R21, 1, P6 ;  /* 0x3f800000150c7808 */ /* 0x000fe40003000000 */
[----:B------:R-:W-:Y:S01]  /*0fa0*/  FSETP.GEU.AND P6, PT, R11, 1.175494350822287508e-38, PT ;  /* 0x008000000b00780b */ /* 0x000fe20003fce000 */
[----:B------:R-:W-:Y:S02]  /*0fb0*/  FMUL R28, R27, R28 ;  /* 0x0000001c1b1c7220 */ /* 0x000fe40000400000 */
[----:B------:R-:W0:Y:S02]  /*0fc0*/  LDC.64 R26, c[0x0][0x298] ;  /* 0x0000a600ff1a7b82 */ /* 0x000e240000000a00 */
[----:B------:R-:W-:Y:S02]  /*0fd0*/  @!P5 FMUL R5, R5, 16777216 ;  /* 0x4b8000000505d820 */ /* 0x000fe40000400000 */
[----:B------:R-:W-:-:S06]  /*0fe0*/  @P4 FMUL R11, R11, 0.25 ;  /* 0x3e8000000b0b4820 */ /* 0x000fcc0000400000 */
[----:B------:R-:W-:Y:S01]  /*0ff0*/  @!P6 FMUL R11, R11, 16777216 ;  /* 0x4b8000000b0be820 */ /* 0x000fe20000400000 */
[----:B------:R1:W2:Y:S08]  /*1000*/  MUFU.RCP R14, R4 ;  /* 0x00000004000e7308 */ /* 0x0002b00000001000 */
[----:B------:R-:W3:Y:S01]  /*1010*/  MUFU.RCP R5, R5 ;  /* 0x0000000500057308 */ /* 0x000ee20000001000 */
[----:B-1----:R-:W-:-:S07]  /*1020*/  FSEL R4, R21, 1, P4 ;  /* 0x3f80000015047808 */ /* 0x002fce0002000000 */
[----:B------:R-:W1:Y:S01]  /*1030*/  MUFU.RCP R13, R11 ;  /* 0x0000000b000d7308 */ /* 0x000e620000001000 */
[----:B------:R-:W-:Y:S01]  /*1040*/  @!P5 FMUL R12, R12, 16777216 ;  /* 0x4b8000000c0cd820 */ /* 0x000fe20000400000 */
[----:B------:R-:W-:Y:S01]  /*1050*/  @!P6 FMUL R4, R4, 16777216 ;  /* 0x4b8000000404e820 */ /* 0x000fe20000400000 */
[----:B--2---:R-:W-:Y:S01]  /*1060*/  FMUL R14, R14, R7 ;  /* 0x000000070e0e7220 */ /* 0x004fe20000400000 */
[----:B------:R-:W-:Y:S01]  /*1070*/  CS2R R6, SRZ ;  /* 0x0000000000067805 */ /* 0x000fe2000001ff00 */
[----:B0-----:R-:W-:-:S04]  /*1080*/  IMAD.WIDE R26, R0, 0x4, R26 ;  /* 0x00000004001a7825 */ /* 0x001fc800078e021a */
[----:B---3--:R-:W-:Y:S01]  /*1090*/  FMUL R12, R5, R12 ;  /* 0x0000000c050c7220 */ /* 0x008fe20000400000 */
[----:B-1----:R-:W-:Y:S01]  /*10a0*/  FMUL R13, R13, R4 ;  /* 0x000000040d0d7220 */ /* 0x002fe20000400000 */
[----:B------:R-:W-:-:S06]  /*10b0*/  CS2R R4, SRZ ;  /* 0x0000000000047805 */ /* 0x000fcc000001ff00 */
[----:B------:R-:W2:Y:S01]  /*10c0*/  @P2 LDG.E.EL.128 R4, desc[UR4][R26.64+-0x380] ;  /* 0xfffc80041a042981 */ /* 0x000ea2000c2e1d00 */
[----:B------:R-:W-:Y:S01]  /*10d0*/  FMUL R25, R24, R25 ;  /* 0x0000001918197220 */ /* 0x000fe20000400000 */
[----:B------:R-:W-:Y:S01]  /*10e0*/  FMUL R24, R29, R44 ;  /* 0x0000002c1d187220 */ /* 0x000fe20000400000 */
[----:B------:R-:W-:Y:S01]  /*10f0*/  FMUL R41, R28, R41 ;  /* 0x000000291c297220 */ /* 0x000fe20000400000 */
[----:B------:R-:W-:Y:S02]  /*1100*/  SEL R32, R32, RZ, P2 ;  /* 0x000000ff20207207 */ /* 0x000fe40001000000 */
[----:B------:R-:W-:Y:S01]  /*1110*/  SEL R33, R33, RZ, P2 ;  /* 0x000000ff21217207 */ /* 0x000fe20001000000 */
[----:B------:R-:W-:Y:S01]  /*1120*/  FMUL R42, R9, R42 ;  /* 0x0000002a092a7220 */ /* 0x000fe20000400000 */
[----:B------:R-:W-:Y:S01]  /*1130*/  FMUL R43, R10, R43 ;  /* 0x0000002b0a2b7220 */ /* 0x000fe20000400000 */
[----:B------:R-:W-:Y:S01]  /*1140*/  FADD R17, R17, -R32 ;  /* 0x8000002011117221 */ /* 0x000fe20000000000 */
[----:B------:R-:W-:Y:S01]  /*1150*/  FMUL R39, R8, R39 ;  /* 0x0000002708277220 */ /* 0x000fe20000400000 */
[----:B------:R-:W-:Y:S01]  /*1160*/  FADD R18, R18, -R33 ;  /* 0x8000002112127221 */ /* 0x000fe20000000000 */
[----:B------:R-:W-:Y:S01]  /*1170*/  FMUL R32, R12, R3 ;  /* 0x000000030c207220 */ /* 0x000fe20000400000 */
[----:B------:R-:W-:Y:S01]  /*1180*/  CS2R R8, SRZ ;  /* 0x0000000000087805 */ /* 0x000fe2000001ff00 */
[----:B------:R-:W-:Y:S01]  /*1190*/  FMUL R33, R15, R38 ;  /* 0x000000260f217220 */ /* 0x000fe20000400000 */
[----:B------:R-:W-:Y:S01]  /*11a0*/  FMUL R34, R14, R37 ;  /* 0x000000250e227220 */ /* 0x000fe20000400000 */
[----:B------:R-:W-:Y:S01]  /*11b0*/  FMUL R3, R13, R36 ;  /* 0x000000240d037220 */ /* 0x000fe20000400000 */
[----:B------:R-:W-:-:S02]  /*11c0*/  CS2R R12, SRZ ;  /* 0x00000000000c7805 */ /* 0x000fc4000001ff00 */
[----:B------:R-:W-:Y:S02]  /*11d0*/  CS2R R14, SRZ ;  /* 0x00000000000e7805 */ /* 0x000fe4000001ff00 */
[----:B--2---:R-:W-:-:S05]  /*11e0*/  SEL R4, R4, RZ, P2 ;  /* 0x000000ff04047207 */ /* 0x004fca0001000000 */
[----:B------:R-:W-:-:S04]  /*11f0*/  FADD R11, R4, 9.9999997473787516356e-06 ;  /* 0x3727c5ac040b7421 */ /* 0x000fc80000000000 */
[----:B------:R-:W0:Y:S01]  /*1200*/  MUFU.SQRT R30, R11 ;  /* 0x0000000b001e7308 */ /* 0x000e220000002000 */
[----:B------:R-:W-:-:S05]  /*1210*/  SEL R5, R5, RZ, P2 ;  /* 0x000000ff05057207 */ /* 0x000fca0001000000 */
[----:B------:R-:W-:-:S04]  /*1220*/  FADD R5, R5, 9.9999997473787516356e-06 ;  /* 0x3727c5ac05057421 */ /* 0x000fc80000000000 */
[----:B------:R-:W1:Y:S01]  /*1230*/  MUFU.SQRT R4, R5 ;  /* 0x0000000500047308 */ /* 0x000e620000002000 */
[C---:B0-----:R-:W-:Y:S02]  /*1240*/  FSETP.GT.AND P4, PT, R30.reuse, 8.50705917302346158658e+37, PT ;  /* 0x7e8000001e00780b */ /* 0x041fe40003f84000 */
[----:B------:R-:W-:Y:S02]  /*1250*/  FSETP.GEU.AND P5, PT, R30, 1.175494350822287508e-38, PT ;  /* 0x008000001e00780b */ /* 0x000fe40003fae000 */
[----:B------:R-:W-:Y:S02]  /*1260*/  SEL R6, R6, RZ, P2 ;  /* 0x000000ff06067207 */ /* 0x000fe40001000000 */
[----:B------:R-:W-:-:S03]  /*1270*/  FSEL R27, R21, 1, P4 ;  /* 0x3f800000151b7808 */ /* 0x000fc60002000000 */
[----:B------:R-:W-:-:S04]  /*1280*/  FADD R6, R6, 9.9999997473787516356e-06 ;  /* 0x3727c5ac06067421 */ /* 0x000fc80000000000 */
[----:B------:R-:W-:Y:S01]  /*1290*/  @P4 FMUL R30, R30, 0.25 ;  /* 0x3e8000001e1e4820 */ /* 0x000fe20000400000 */
[----:B-1----:R-:W-:Y:S01]  /*12a0*/  FSETP.GT.AND P4, PT, R4, 8.50705917302346158658e+37, PT ;  /* 0x7e8000000400780b */ /* 0x002fe20003f84000 */
[----:B------:R-:W0:Y:S02]  /*12b0*/  MUFU.SQRT R11, R6 ;  /* 0x00000006000b7308 */ /* 0x000e240000002000 */
[----:B------:R-:W-:Y:S01]  /*12c0*/  @!P5 FMUL R30, R30, 16777216 ;  /* 0x4b8000001e1ed820 */ /* 0x000fe20000400000 */
[----:B------:R-:W-:Y:S01]  /*12d0*/  @!P5 FMUL R27, R27, 16777216 ;  /* 0x4b8000001b1bd820 */ /* 0x000fe20000400000 */
[----:B------:R-:W-:-:S04]  /*12e0*/  FSETP.GEU.AND P5, PT, R4, 1.175494350822287508e-38, PT ;  /* 0x008000000400780b */ /* 0x000fc80003fae000 */
[----:B------:R-:W1:Y:S01]  /*12f0*/  MUFU.RCP R22, R30 ;  /* 0x0000001e00167308 */ /* 0x000e620000001000 */
[----:B------:R-:W-:-:S03]  /*1300*/  FSEL R26, R21, 1, P4 ;  /* 0x3f800000151a7808 */ /* 0x000fc60002000000 */
[----:B------:R-:W-:Y:S01]  /*1310*/  @P4 FMUL R4, R4, 0.25 ;  /* 0x3e80000004044820 */ /* 0x000fe20000400000 */
[----:B0-----:R-:W-:-:S04]  /*1320*/  FSETP.GT.AND P4, PT, R11, 8.50705917302346158658e+37, PT ;  /* 0x7e8000000b00780b */ /* 0x001fc80003f84000 */
[----:B------:R-:W-:Y:S01]  /*1330*/  @!P5 FMUL R4, R4, 16777216 ;  /* 0x4b8000000404d820 */ /* 0x000fe20000400000 */
[----:B------:R-:W-:Y:S01]  /*1340*/  @!P5 FMUL R26, R26, 16777216 ;  /* 0x4b8000001a1ad820 */ /* 0x000fe20000400000 */
[C---:B------:R-:W-:Y:S01]  /*1350*/  FSETP.GEU.AND P5, PT, R11.reuse, 1.175494350822287508e-38, PT ;  /* 0x008000000b00780b */ /* 0x040fe20003fae000 */
[----:B-1----:R-:W-:Y:S02]  /*1360*/  FMUL R22, R22, R27 ;  /* 0x0000001b16167220 */ /* 0x002fe40000400000 */
[----:B------:R-:W0:Y:S04]  /*1370*/  MUFU.RCP R27, R4 ;  /* 0x00000004001b7308 */ /* 0x000e280000001000 */
[----:B------:R-:W-:-:S06]  /*1380*/  @P4 FMUL R11, R11, 0.25 ;  /* 0x3e8000000b0b4820 */ /* 0x000fcc0000400000 */
[----:B------:R-:W-:Y:S01]  /*1390*/  @!P5 FMUL R11, R11, 16777216 ;  /* 0x4b8000000b0bd820 */ /* 0x000fe20000400000 */
[----:B------:R-:W-:Y:S01]  /*13a0*/  FSEL R5, R21, 1, P4 ;  /* 0x3f80000015057808 */ /* 0x000fe20002000000 */
[----:B0-----:R-:W-:Y:S02]  /*13b0*/  FMUL R27, R27, R26 ;  /* 0x0000001a1b1b7220 */ /* 0x001fe40000400000 */
[----:B------:R-:W0:Y:S02]  /*13c0*/  MUFU.RCP R26, R11 ;  /* 0x0000000b001a7308 */ /* 0x000e240000001000 */
[----:B------:R-:W-:-:S04]  /*13d0*/  @!P5 FMUL R5, R5, 16777216 ;  /* 0x4b8000000505d820 */ /* 0x000fc80000400000 */
[----:B0-----:R-:W-:Y:S02]  /*13e0*/  FMUL R26, R26, R5 ;  /* 0x000000051a1a7220 */ /* 0x001fe40000400000 */
[----:B------:R-:W0:Y:S01]  /*13f0*/  LDC.64 R4, c[0x0][0x278] ;  /* 0x00009e00ff047b82 */ /* 0x000e220000000a00 */
[----:B------:R-:W-:Y:S01]  /*1400*/  CS2R R10, SRZ ;  /* 0x00000000000a7805 */ /* 0x000fe2000001ff00 */
[----:B0-----:R-:W-:-:S06]  /*1410*/  IMAD.WIDE R28, R0, 0x4, R4 ;  /* 0x00000004001c7825 */ /* 0x001fcc00078e0204 */
[----:B------:R-:W0:Y:S01]  /*1420*/  LDC.64 R4, c[0x0][0x280] ;  /* 0x0000a000ff047b82 */ /* 0x000e220000000a00 */
[----:B------:R-:W2:Y:S01]  /*1430*/  @!P3 LDG.E.EL.128 R8, desc[UR4][R28.64+-0x200] ;  /* 0xfffe00041c08b981 */ /* 0x000ea2000c2e1d00 */
[----:B0-----:R-:W-:-:S05]  /*1440*/  IMAD.WIDE R30, R0, 0x4, R4 ;  /* 0x00000004001e7825 */ /* 0x001fca00078e0204 */
[----:B------:R-:W3:Y:S01]  /*1450*/  @!P3 LDG.E.EL.128 R12, desc[UR4][R30.64+-0x200] ;  /* 0xfffe00041e0cb981 */ /* 0x000ee2000c2e1d00 */
[----:B--2---:R-:W-:Y:S02]  /*1460*/  SEL R4, R11, RZ, !P3 ;  /* 0x000000ff0b047207 */ /* 0x004fe40005800000 */
[----:B------:R-:W-:Y:S02]  /*1470*/  SEL R11, R10, RZ, !P3 ;  /* 0x000000ff0a0b7207 */ /* 0x000fe40005800000 */
[----:B---3--:R-:W-:Y:S02]  /*1480*/  SEL R15, R15, RZ, !P3 ;  /* 0x000000ff0f0f7207 */ /* 0x008fe40005800000 */
[----:B------:R-:W-:-:S03]  /*1490*/  SEL R14, R14, RZ, !P3 ;  /* 0x000000ff0e0e7207 */ /* 0x000fc60005800000 */
[----:B------:R-:W-:Y:S02]  /*14a0*/  FFMA R3, R4, R3, R15 ;  /* 0x0000000304037223 */ /* 0x000fe4000000000f */
[----:B------:R-:W-:Y:S01]  /*14b0*/  FFMA R32, R11, R32, R14 ;  /* 0x000000200b207223 */ /* 0x000fe2000000000e */
[----:B------:R-:W0:Y:S08]  /*14c0*/  LDC.64 R4, c[0x0][0x250] ;  /* 0x00009400ff047b82 */ /* 0x000e300000000a00 */
[----:B------:R-:W1:Y:S01]  /*14d0*/  LDC.64 R14, c[0x0][0x258] ;  /* 0x00009600ff0e7b82 */ /* 0x000e620000000a00 */
[----:B------:R-:W-:-:S02]  /*14e0*/  SEL R8, R8, RZ, !P3 ;  /* 0x000000ff08087207 */ /* 0x000fc40005800000 */
[----:B------:R-:W-:Y:S02]  /*14f0*/  SEL R9, R9, RZ, !P3 ;  /* 0x000000ff09097207 */ /* 0x000fe40005800000 */
[----:B------:R-:W-:Y:S02]  /*1500*/  SEL R6, R13, RZ, !P3 ;  /* 0x000000ff0d067207 */ /* 0x000fe40005800000 */
[----:B------:R-:W-:Y:S02]  /*1510*/  SEL R11, R12, RZ, !P3 ;  /* 0x000000ff0c0b7207 */ /* 0x000fe40005800000 */
[----:B------:R-:W-:Y:S01]  /*1520*/  CS2R R12, SRZ ;  /* 0x00000000000c7805 */ /* 0x000fe2000001ff00 */
[----:B------:R-:W-:Y:S02]  /*1530*/  FFMA R34, R9, R34, R6 ;  /* 0x0000002209227223 */ /* 0x000fe40000000006 */
[----:B------:R-:W-:Y:S01]  /*1540*/  FFMA R33, R8, R33, R11 ;  /* 0x0000002108217223 */ /* 0x000fe2000000000b */
[----:B------:R-:W-:-:S02]  /*1550*/  CS2R R8, SRZ ;  /* 0x0000000000087805 */ /* 0x000fc4000001ff00 */
[----:B------:R-:W-:Y:S01]  /*1560*/  CS2R R10, SRZ ;  /* 0x00000000000a7805 */ /* 0x000fe2000001ff00 */
[----:B0-----:R-:W-:-:S05]  /*1570*/  IMAD.WIDE R30, R0, 0x4, R4 ;  /* 0x00000004001e7825 */ /* 0x001fca00078e0204 */
[----:B------:R-:W2:Y:S01]  /*1580*/  @!P1 LDG.E.EL.128 R8, desc[UR4][R30.64+-0x100] ;  /* 0xffff00041e089981 */ /* 0x000ea2000c2e1d00 */
[----:B-1----:R-:W-:Y:S01]  /*1590*/  IMAD.WIDE R28, R0, 0x4, R14 ;  /* 0x00000004001c7825 */ /* 0x002fe200078e020e */
[----:B------:R-:W-:-:S06]  /*15a0*/  CS2R R14, SRZ ;  /* 0x00000000000e7805 */ /* 0x000fcc000001ff00 */
[----:B------:R-:W3:Y:S01]  /*15b0*/  @!P1 LDG.E.EL.128 R12, desc[UR4][R28.64+-0x100] ;  /* 0xffff00041c0c9981 */ /* 0x000ee2000c2e1d00 */
[----:B------:R-:W-:Y:S01]  /*15c0*/  FMUL R35, R35, R40 ;  /* 0x0000002823237220 */ /* 0x000fe20000400000 */
[----:B--2---:R-:W-:Y:S02]  /*15d0*/  SEL R4, R11, RZ, !P1 ;  /* 0x000000ff0b047207 */ /* 0x004fe40004800000 */
[----:B---3--:R-:W-:Y:S02]  /*15e0*/  SEL R15, R15, RZ, !P1 ;  /* 0x000000ff0f0f7207 */ /* 0x008fe40004800000 */
[----:B------:R-:W-:-:S03]  /*15f0*/  SEL R11, R14, RZ, !P1 ;  /* 0x000000ff0e0b7207 */ /* 0x000fc60004800000 */
[----:B------:R-:W-:Y:S02]  /*1600*/  FFMA R35, R4, R35, R15 ;  /* 0x0000002304237223 */ /* 0x000fe4000000000f */
[----:B------:R-:W0:Y:S08]  /*1610*/  LDC.64 R4, c[0x0][0x228] ;  /* 0x00008a00ff047b82 */ /* 0x000e300000000a00 */
[----:B------:R-:W1:Y:S01]  /*1620*/  LDC.64 R14, c[0x0][0x230] ;  /* 0x00008c00ff0e7b82 */ /* 0x000e620000000a00 */
[----:B------:R-:W-:-:S02]  /*1630*/  SEL R6, R9, RZ, !P1 ;  /* 0x000000ff09067207 */ /* 0x000fc40004800000 */
[----:B------:R-:W-:Y:S02]  /*1640*/  SEL R10, R10, RZ, !P1 ;  /* 0x000000ff0a0a7207 */ /* 0x000fe40004800000 */
[----:B------:R-:W-:Y:S02]  /*1650*/  SEL R8, R8, RZ, !P1 ;  /* 0x000000ff08087207 */ /* 0x000fe40004800000 */
[----:B------:R-:W-:Y:S02]  /*1660*/  SEL R13, R13, RZ, !P1 ;  /* 0x000000ff0d0d7207 */ /* 0x000fe40004800000 */
[----:B------:R-:W-:Y:S01]  /*1670*/  SEL R9, R12, RZ, !P1 ;  /* 0x000000ff0c097207 */ /* 0x000fe20004800000 */
[----:B------:R-:W-:Y:S01]  /*1680*/  FFMA R39, R10, R39, R11 ;  /* 0x000000270a277223 */ /* 0x000fe2000000000b */
[----:B------:R-:W-:Y:S01]  /*1690*/  CS2R R10, SRZ ;  /* 0x00000000000a7805 */ /* 0x000fe2000001ff00 */
[----:B------:R-:W-:Y:S01]  /*16a0*/  FFMA R41, R6, R41, R13 ;  /* 0x0000002906297223 */ /* 0x000fe2000000000d */
[----:B------:R-:W-:Y:S01]  /*16b0*/  CS2R R12, SRZ ;  /* 0x00000000000c7805 */ /* 0x000fe2000001ff00 */
[----:B------:R-:W-:Y:S01]  /*16c0*/  FFMA R43, R8, R43, R9 ;  /* 0x0000002b082b7223 */ /* 0x000fe20000000009 */
[----:B0-----:R-:W-:Y:S01]  /*16d0*/  IMAD.WIDE R28, R0, 0x4, R4 ;  /* 0x00000004001c7825 */ /* 0x001fe200078e0204 */
[----:B------:R-:W-:-:S06]  /*16e0*/  CS2R R8, SRZ ;  /* 0x0000000000087805 */ /* 0x000fcc000001ff00 */
[----:B------:R-:W2:Y:S01]  /*16f0*/  @!P0 LDG.E.EL.128 R8, desc[UR4][R28.64] ;  /* 0x000000041c088981 */ /* 0x000ea2000c2e1d00 */
[----:B-1----:R-:W-:Y:S01]  /*1700*/  IMAD.WIDE R4, R0, 0x4, R14 ;  /* 0x0000000400047825 */ /* 0x002fe200078e020e */
[----:B------:R-:W-:-:S06]  /*1710*/  CS2R R14, SRZ ;  /* 0x00000000000e7805 */ /* 0x000fcc000001ff00 */
[----:B------:R0:W3:Y:S01]  /*1720*/  @!P0 LDG.E.EL.128 R12, desc[UR4][R4.64] ;  /* 0x00000004040c8981 */ /* 0x0000e2000c2e1d00 */
[----:B------:R-:W-:-:S05]  /*1730*/  SEL R7, R7, RZ, P2 ;  /* 0x000000ff07077207 */ /* 0x000fca0001000000 */
[----:B------:R-:W-:Y:S02]  /*1740*/  FADD R30, R7, 9.9999997473787516356e-06 ;  /* 0x3727c5ac071e7421 */ /* 0x000fe40000000000 */
[----:B------:R-:W1:Y:S02]  /*1750*/  LDC.64 R6, c[0x0][0x2a0] ;  /* 0x0000a800ff067b82 */ /* 0x000e640000000a00 */
[----:B------:R-:W4:Y:S02]  /*1760*/  MUFU.SQRT R31, R30 ;  /* 0x0000001e001f7308 */ /* 0x000f240000002000 */
[C---:B----4-:R-:W-:Y:S02]  /*1770*/  FSETP.GT.AND P4, PT, R31.reuse, 8.50705917302346158658e+37, PT ;  /* 0x7e8000001f00780b */ /* 0x050fe40003f84000 */
[----:B------:R-:W-:-:S11]  /*1780*/  FSETP.GEU.AND P5, PT, R31, 1.175494350822287508e-38, PT ;  /* 0x008000001f00780b */ /* 0x000fd60003fae000 */
[----:B------:R-:W-:-:S04]  /*1790*/  @P4 FMUL R31, R31, 0.25 ;  /* 0x3e8000001f1f4820 */ /* 0x000fc80000400000 */
[----:B------:R-:W-:Y:S01]  /*17a0*/  @!P5 FMUL R31, R31, 16777216 ;  /* 0x4b8000001f1fd820 */ /* 0x000fe20000400000 */
[----:B0-----:R-:W-:-:S05]  /*17b0*/  FSEL R4, R21, 1, P4 ;  /* 0x3f80000015047808 */ /* 0x001fca0002000000 */
[----:B------:R-:W-:Y:S01]  /*17c0*/  @!P5 FMUL R4, R4, 16777216 ;  /* 0x4b8000000404d820 */ /* 0x000fe20000400000 */
[----:B-1----:R-:W-:Y:S01]  /*17d0*/  IMAD.WIDE R36, R0, 0x4, R6 ;  /* 0x0000000400247825 */ /* 0x002fe200078e0206 */
[----:B------:R-:W-:Y:S02]  /*17e0*/  CS2R R6, SRZ ;  /* 0x0000000000067805 */ /* 0x000fe4000001ff00 */
[----:B--2---:R-:W-:Y:S02]  /*17f0*/  SEL R29, R11, RZ, !P0 ;  /* 0x000000ff0b1d7207 */ /* 0x004fe40004000000 */
[----:B---3--:R-:W-:-:S05]  /*1800*/  SEL R28, R15, RZ, !P0 ;  /* 0x000000ff0f1c7207 */ /* 0x008fca0004000000 */
[----:B------:R-:W-:Y:S02]  /*1810*/  FFMA R42, R29, R42, R28 ;  /* 0x0000002a1d2a7223 */ /* 0x000fe4000000001c */
[----:B------:R-:W0:Y:S01]  /*1820*/  LDC.64 R28, c[0x0][0x2a8] ;  /* 0x0000aa00ff1c7b82 */ /* 0x000e220000000a00 */
[----:B------:R1:W2:Y:S02]  /*1830*/  MUFU.RCP R11, R31 ;  /* 0x0000001f000b7308 */ /* 0x0002a40000001000 */
[----:B-1----:R-:W-:Y:S01]  /*1840*/  CS2R R30, SRZ ;  /* 0x00000000001e7805 */ /* 0x002fe2000001ff00 */
[----:B--2---:R-:W-:Y:S01]  /*1850*/  FMUL R11, R11, R4 ;  /* 0x000000040b0b7220 */ /* 0x004fe20000400000 */
[----:B------:R-:W-:-:S03]  /*1860*/  CS2R R4, SRZ ;  /* 0x0000000000047805 */ /* 0x000fc6000001ff00 */
[----:B------:R-:W-:-:S03]  /*1870*/  FMUL R11, R11, R20 ;  /* 0x000000140b0b7220 */ /* 0x000fc60000400000 */
[----:B------:R-:W2:Y:S01]  /*1880*/  @P2 LDG.E.EL.128 R4, desc[UR4][R36.64+-0x380] ;  /* 0xfffc800424042981 */ /* 0x000ea2000c2e1d00 */
[----:B0-----:R-:W-:Y:S01]  /*1890*/  IMAD.WIDE R20, R0, 0x4, R28 ;  /* 0x0000000400147825 */ /* 0x001fe200078e021c */
[----:B------:R-:W-:-:S06]  /*18a0*/  CS2R R28, SRZ ;  /* 0x00000000001c7805 */ /* 0x000fcc000001ff00 */
[----:B------:R-:W3:Y:S01]  /*18b0*/  @P2 LDG.E.EL.128 R28, desc[UR4][R20.64+-0x380] ;  /* 0xfffc8004141c2981 */ /* 0x000ee2000c2e1d00 */
[----:B------:R-:W-:Y:S01]  /*18c0*/  SEL R15, R10, RZ, !P0 ;  /* 0x000000ff0a0f7207 */ /* 0x000fe20004000000 */
[----:B------:R-:W-:Y:S01]  /*18d0*/  FMUL R16, R23, R16 ;  /* 0x0000001017107220 */ /* 0x000fe20000400000 */
[----:B------:R-:W-:Y:S02]  /*18e0*/  SEL R14, R14, RZ, !P0 ;  /* 0x000000ff0e0e7207 */ /* 0x000fe40004000000 */
[----:B------:R-:W-:Y:S02]  /*18f0*/  SEL R9, R9, RZ, !P0 ;  /* 0x000000ff09097207 */ /* 0x000fe40004000000 */
[----:B------:R-:W-:Y:S01]  /*1900*/  SEL R10, R13, RZ, !P0 ;  /* 0x000000ff0d0a7207 */ /* 0x000fe20004000000 */
[----:B------:R-:W-:Y:S01]  /*1910*/  FFMA R16, R15, R16, R14 ;  /* 0x000000100f107223 */ /* 0x000fe2000000000e */
[----:B------:R-:W-:Y:S01]  /*1920*/  FMUL R17, R22, R17 ;  /* 0x0000001116117220 */ /* 0x000fe20000400000 */
[----:B------:R-:W-:-:S02]  /*1930*/  FMUL R18, R27, R18 ;  /* 0x000000121b127220 */ /* 0x000fc40000400000 */
[----:B------:R-:W-:Y:S01]  /*1940*/  FFMA R24, R9, R24, R10 ;  /* 0x0000001809187223 */ /* 0x000fe2000000000a */
[----:B------:R-:W-:Y:S01]  /*1950*/  FMUL R19, R26, R19 ;  /* 0x000000131a137220 */ /* 0x000fe20000400000 */
[----:B------:R-:W-:Y:S02]  /*1960*/  SEL R0, R8, RZ, !P0 ;  /* 0x000000ff08007207 */ /* 0x000fe40004000000 */
[----:B------:R-:W-:Y:S01]  /*1970*/  FSETP.GEU.AND P4, PT, R33, RZ, PT ;  /* 0x000000ff2100720b */ /* 0x000fe20003f8e000 */
[----:B------:R-:W0:Y:S01]  /*1980*/  LDC.64 R8, c[0x0][0x2b0] ;  /* 0x0000ac00ff087b82 */ /* 0x000e220000000a00 */
[----:B------:R-:W-:-:S05]  /*1990*/  SEL R13, R12, RZ, !P0 ;  /* 0x000000ff0c0d7207 */ /* 0x000fca0004000000 */
[----:B------:R-:W-:Y:S01]  /*19a0*/  FFMA R0, R0, R25, R13 ;  /* 0x0000001900007223 */ /* 0x000fe2000000000d */
[----:B0-----:R-:W-:Y:S01]  /*19b0*/  IMAD.WIDE R8, R2, 0x4, R8 ;  /* 0x0000000402087825 */ /* 0x001fe200078e0208 */
[----:B--2---:R-:W-:Y:S02]  /*19c0*/  SEL R15, R4, RZ, P2 ;  /* 0x000000ff040f7207 */ /* 0x004fe40001000000 */
[----:B------:R-:W-:Y:S02]  /*19d0*/  SEL R10, R5, RZ, P2 ;  /* 0x000000ff050a7207 */ /* 0x000fe40001000000 */
[----:B---3--:R-:W-:Y:S02]  /*19e0*/  SEL R28, R28, RZ, P2 ;  /* 0x000000ff1c1c7207 */ /* 0x008fe40001000000 */
[----:B------:R-:W-:Y:S02]  /*19f0*/  SEL R29, R29, RZ, P2 ;  /* 0x000000ff1d1d7207 */ /* 0x000fe40001000000 */
[----:B------:R-:W-:Y:S01]  /*1a00*/  SEL R5, R6, RZ, P2 ;  /* 0x000000ff06057207 */ /* 0x000fe20001000000 */
[----:B------:R-:W-:Y:S01]  /*1a10*/  FFMA R17, R15, R17, R28 ;  /* 0x000000110f117223 */ /* 0x000fe2000000001c */
[----:B------:R-:W-:Y:S01]  /*1a20*/  SEL R30, R30, RZ, P2 ;  /* 0x000000ff1e1e7207 */ /* 0x000fe20001000000 */
[----:B------:R-:W-:Y:S01]  /*1a30*/  FFMA R18, R10, R18, R29 ;  /* 0x000000120a127223 */ /* 0x000fe2000000001d */
[----:B------:R-:W-:-:S02]  /*1a40*/  SEL R7, R7, RZ, P2 ;  /* 0x000000ff07077207 */ /* 0x000fc40001000000 */
[----:B------:R-:W-:Y:S01]  /*1a50*/  SEL R4, R31, RZ, P2 ;  /* 0x000000ff1f047207 */ /* 0x000fe20001000000 */
[----:B------:R-:W-:Y:S01]  /*1a60*/  FFMA R19, R5, R19, R30 ;  /* 0x0000001305137223 */ /* 0x000fe2000000001e */
[----:B------:R-:W-:Y:S02]  /*1a70*/  FSETP.GEU.AND P5, PT, R17, RZ, PT ;  /* 0x000000ff1100720b */ /* 0x000fe40003fae000 */
[----:B------:R-:W-:Y:S01]  /*1a80*/  FSETP.GEU.AND P6, PT, R18, RZ, PT ;  /* 0x000000ff1200720b */ /* 0x000fe20003fce000 */
[----:B------:R-:W-:Y:S01]  /*1a90*/  FFMA R11, R7, R11, R4 ;  /* 0x0000000b070b7223 */ /* 0x000fe20000000004 */
[----:B------:R-:W-:Y:S02]  /*1aa0*/  FSEL R17, R17, RZ, P5 ;  /* 0x000000ff11117208 */ /* 0x000fe40002800000 */
[----:B------:R-:W-:Y:S02]  /*1ab0*/  FSEL R4, R33, RZ, P4 ;  /* 0x000000ff21047208 */ /* 0x000fe40002000000 */
[----:B------:R-:W-:-:S02]  /*1ac0*/  FSETP.GEU.AND P5, PT, R34, RZ, PT ;  /* 0x000000ff2200720b */ /* 0x000fc40003fae000 */
[----:B------:R-:W-:Y:S02]  /*1ad0*/  FSETP.GEU.AND P4, PT, R19, RZ, PT ;  /* 0x000000ff1300720b */ /* 0x000fe40003f8e000 */
[----:B------:R-:W-:Y:S02]  /*1ae0*/  FSEL R18, R18, RZ, P6 ;  /* 0x000000ff12127208 */ /* 0x000fe40003000000 */
[----:B------:R-:W-:Y:S02]  /*1af0*/  FSETP.GEU.AND P6, PT, R11, RZ, PT ;  /* 0x000000ff0b00720b */ /* 0x000fe40003fce000 */
[----:B------:R-:W-:Y:S02]  /*1b00*/  FSEL R5, R34, RZ, P5 ;  /* 0x000000ff22057208 */ /* 0x000fe40002800000 */
[----:B------:R-:W-:Y:S02]  /*1b10*/  FSEL R19, R19, RZ, P4 ;  /* 0x000000ff13137208 */ /* 0x000fe40002000000 */
[----:B------:R-:W-:-:S02]  /*1b20*/  FSETP.GEU.AND P5, PT, R32, RZ, PT ;  /* 0x000000ff2000720b */ /* 0x000fc40003fae000 */
[----:B------:R-:W-:Y:S02]  /*1b30*/  FSETP.GEU.AND P4, PT, R3, RZ, PT ;  /* 0x000000ff0300720b */ /* 0x000fe40003f8e000 */
[----:B------:R-:W-:Y:S02]  /*1b40*/  FSEL R11, R11, RZ, P6 ;  /* 0x000000ff0b0b7208 */ /* 0x000fe40003000000 */
[----:B------:R-:W-:Y:S02]  /*1b50*/  FSEL R6, R32, RZ, P5 ;  /* 0x000000ff20067208 */ /* 0x000fe40002800000 */
[----:B------:R-:W-:Y:S02]  /*1b60*/  FSEL R7, R3, RZ, P4 ;  /* 0x000000ff03077208 */ /* 0x000fe40002000000 */
[----:B------:R-:W-:Y:S02]  /*1b70*/  @P3 FSEL R4, R17, RZ, P2 ;  /* 0x000000ff11043208 */ /* 0x000fe40001000000 */
[----:B------:R-:W-:-:S02]  /*1b80*/  @P3 FSEL R5, R18, RZ, P2 ;  /* 0x000000ff12053208 */ /* 0x000fc40001000000 */
[----:B------:R-:W-:Y:S02]  /*1b90*/  @P3 FSEL R6, R19, RZ, P2 ;  /* 0x000000ff13063208 */ /* 0x000fe40001000000 */
[----:B------:R-:W-:Y:S02]  /*1ba0*/  @P3 FSEL R7, R11, RZ, P2 ;  /* 0x000000ff0b073208 */ /* 0x000fe40001000000 */
[----:B------:R-:W-:Y:S02]  /*1bb0*/  FSETP.GEU.AND P2, PT, R43, RZ, PT ;  /* 0x000000ff2b00720b */ /* 0x000fe40003f4e000 */
[----:B------:R-:W-:Y:S02]  /*1bc0*/  FSETP.GEU.AND P3, PT, R41, RZ, PT ;  /* 0x000000ff2900720b */ /* 0x000fe40003f6e000 */
[----:B------:R-:W-:Y:S02]  /*1bd0*/  FSETP.GEU.AND P4, PT, R39, RZ, PT ;  /* 0x000000ff2700720b */ /* 0x000fe40003f8e000 */
[----:B------:R-:W-:-:S02]  /*1be0*/  FSETP.GEU.AND P5, PT, R35, RZ, PT ;  /* 0x000000ff2300720b */ /* 0x000fc40003fae000 */
[----:B------:R-:W-:Y:S02]  /*1bf0*/  @!P1 FSEL R4, R43, RZ, P2 ;  /* 0x000000ff2b049208 */ /* 0x000fe40001000000 */
[----:B------:R-:W-:Y:S02]  /*1c00*/  @!P1 FSEL R5, R41, RZ, P3 ;  /* 0x000000ff29059208 */ /* 0x000fe40001800000 */
[----:B------:R-:W-:Y:S02]  /*1c10*/  @!P1 FSEL R6, R39, RZ, P4 ;  /* 0x000000ff27069208 */ /* 0x000fe40002000000 */
[----:B------:R-:W-:Y:S02]  /*1c20*/  @!P1 FSEL R7, R35, RZ, P5 ;  /* 0x000000ff23079208 */ /* 0x000fe40002800000 */
[----:B------:R-:W-:Y:S02]  /*1c30*/  FSETP.GEU.AND P1, PT, R0, RZ, PT ;  /* 0x000000ff0000720b */ /* 0x000fe40003f2e000 */
[----:B------:R-:W-:-:S02]  /*1c40*/  FSETP.GEU.AND P2, PT, R24, RZ, PT ;  /* 0x000000ff1800720b */ /* 0x000fc40003f4e000 */
[----:B------:R-:W-:Y:S02]  /*1c50*/  FSETP.GEU.AND P3, PT, R16, RZ, PT ;  /* 0x000000ff1000720b */ /* 0x000fe40003f6e000 */
[----:B------:R-:W-:Y:S02]  /*1c60*/  FSETP.GEU.AND P4, PT, R42, RZ, PT ;  /* 0x000000ff2a00720b */ /* 0x000fe40003f8e000 */
[----:B------:R-:W-:Y:S02]  /*1c70*/  @!P0 FSEL R4, R0, RZ, P1 ;  /* 0x000000ff00048208 */ /* 0x000fe40000800000 */
[----:B------:R-:W-:Y:S02]  /*1c80*/  @!P0 FSEL R5, R24, RZ, P2 ;  /* 0x000000ff18058208 */ /* 0x000fe40001000000 */
[----:B------:R-:W-:Y:S02]  /*1c90*/  @!P0 FSEL R6, R16, RZ, P3 ;  /* 0x000000ff10068208 */ /* 0x000fe40001800000 */
[----:B------:R-:W-:-:S05]  /*1ca0*/  @!P0 FSEL R7, R42, RZ, P4 ;  /* 0x000000ff2a078208 */ /* 0x000fca0002000000 */
[----:B------:R-:W-:Y:S01]  /*1cb0*/  STG.E.128 desc[UR4][R8.64], R4 ;  /* 0x0000000408007986 */ /* 0x000fe2000c101d04 */
[----:B------:R-:W-:Y:S05]  /*1cc0*/  EXIT ;  /* 0x000000000000794d */ /* 0x000fea0003800000 */
.L_x_0:
[----:B------:R-:W-:-:S00]  /*1cd0*/  BRA `(.L_x_0) ;  /* 0xfffffffc00fc7947 */ /* 0x000fc0000383ffff */
[----:B------:R-:W-:-:S00]  /*1ce0*/  NOP ;  /* 0x0000000000007918 */ /* 0x000fc00000000000 */
        /* <DEDUP_REMOVED lines=9> */
.L_x_1:


//--------------------- .nv.global.init           --------------------------
	.section	.nv.global.init,"aw",@progbits
.nv.global.init:
	.type		_$_str,@object
	.size		_$_str,(_$_str_$_2 - _$_str)
_$_str:
        /*0000*/ 	.byte	0x5f, 0x5f, 0x43, 0x55, 0x44, 0x41, 0x5f, 0x46, 0x54, 0x5a, 0x00
	.type		_$_str_$_2,@object
	.size		_$_str_$_2,(.L_1 - _$_str_$_2)
_$_str_$_2:
        /*000b*/ 	.byte	0x5f, 0x5f, 0x43, 0x55, 0x44, 0x41, 0x5f, 0x50, 0x52, 0x45, 0x43, 0x5f, 0x53, 0x51, 0x52, 0x54
        /*001b*/ 	.byte	0x00
.L_1:


//--------------------- .nv.constant0.triton_poi_fused_cat_30 --------------------------
	.section	.nv.constant0.triton_poi_fused_cat_30,"a",@progbits
	.sectionflags	@""
	.align	4
.nv.constant0.triton_poi_fused_cat_30:
	.zero		700
